//
// Generated by NVIDIA NVVM Compiler
//
// Compiler Build ID: CL-36424714
// Cuda compilation tools, release 13.0, V13.0.88
// Based on NVVM 20.0.0
//

.version 9.0
.target sm_100
.address_size 64

	// .globl	_Z7tonemapPK6float4PK7ushort4P5half3jjffff

.visible .entry _Z7tonemapPK6float4PK7ushort4P5half3jjffff(
	.param .u64 .ptr .align 1 _Z7tonemapPK6float4PK7ushort4P5half3jjffff_param_0,
	.param .u64 .ptr .align 1 _Z7tonemapPK6float4PK7ushort4P5half3jjffff_param_1,
	.param .u64 .ptr .align 1 _Z7tonemapPK6float4PK7ushort4P5half3jjffff_param_2,
	.param .u32 _Z7tonemapPK6float4PK7ushort4P5half3jjffff_param_3,
	.param .u32 _Z7tonemapPK6float4PK7ushort4P5half3jjffff_param_4,
	.param .f32 _Z7tonemapPK6float4PK7ushort4P5half3jjffff_param_5,
	.param .f32 _Z7tonemapPK6float4PK7ushort4P5half3jjffff_param_6,
	.param .f32 _Z7tonemapPK6float4PK7ushort4P5half3jjffff_param_7,
	.param .f32 _Z7tonemapPK6float4PK7ushort4P5half3jjffff_param_8
)
{
	.reg .pred 	%p<31>;
	.reg .b16 	%rs<10>;
	.reg .b32 	%r<33>;
	.reg .b32 	%f<140>;
	.reg .b64 	%rd<15>;

	ld.param.u64 	%rd2, [_Z7tonemapPK6float4PK7ushort4P5half3jjffff_param_0];
	ld.param.u64 	%rd3, [_Z7tonemapPK6float4PK7ushort4P5half3jjffff_param_1];
	ld.param.u64 	%rd4, [_Z7tonemapPK6float4PK7ushort4P5half3jjffff_param_2];
	ld.param.u32 	%r4, [_Z7tonemapPK6float4PK7ushort4P5half3jjffff_param_3];
	ld.param.u32 	%r6, [_Z7tonemapPK6float4PK7ushort4P5half3jjffff_param_4];
	ld.param.f32 	%f29, [_Z7tonemapPK6float4PK7ushort4P5half3jjffff_param_5];
	ld.param.f32 	%f30, [_Z7tonemapPK6float4PK7ushort4P5half3jjffff_param_6];
	ld.param.f32 	%f31, [_Z7tonemapPK6float4PK7ushort4P5half3jjffff_param_7];
	cvta.to.global.u64 	%rd1, %rd4;
	mov.b32 	%r5, 0;
	// begin inline asm
	cvt.rn.f16.s32 %rs2, %r5;
	// end inline asm
	mov.u32 	%r8, %tid.x;
	mov.u32 	%r9, %ctaid.x;
	mov.u32 	%r10, %ntid.x;
	mad.lo.s32 	%r1, %r9, %r10, %r8;
	mov.u32 	%r11, %tid.y;
	mov.u32 	%r12, %ctaid.y;
	mov.u32 	%r13, %ntid.y;
	mad.lo.s32 	%r14, %r12, %r13, %r11;
	setp.ge.u32 	%p1, %r1, %r4;
	setp.ge.u32 	%p2, %r14, %r6;
	or.pred  	%p3, %p1, %p2;
	@%p3 bra 	$L__BB0_16;
	cvta.to.global.u64 	%rd5, %rd2;
	mad.lo.s32 	%r3, %r4, %r14, %r1;
	mul.wide.u32 	%rd6, %r3, 16;
	add.s64 	%rd7, %rd5, %rd6;
	ld.global.nc.v4.f32 	{%f134, %f135, %f136, %f137}, [%rd7];
	setp.eq.s64 	%p4, %rd3, 0;
	@%p4 bra 	$L__BB0_3;
	cvta.to.global.u64 	%rd8, %rd3;
	mul.wide.u32 	%rd9, %r3, 8;
	add.s64 	%rd10, %rd8, %rd9;
	ld.global.nc.v4.u16 	{%rs3, %rs4, %rs5, %rs6}, [%rd10];
	cvt.rn.f32.u16 	%f32, %rs3;
	div.rn.f32 	%f33, %f32, 0f437F0000;
	add.f32 	%f134, %f134, %f33;
	cvt.rn.f32.u16 	%f34, %rs4;
	div.rn.f32 	%f35, %f34, 0f437F0000;
	add.f32 	%f135, %f135, %f35;
	cvt.rn.f32.u16 	%f36, %rs5;
	div.rn.f32 	%f37, %f36, 0f437F0000;
	add.f32 	%f136, %f136, %f37;
	cvt.rn.f32.u16 	%f38, %rs6;
	div.rn.f32 	%f39, %f38, 0f437F0000;
	add.f32 	%f137, %f137, %f39;
$L__BB0_3:
	setp.neu.f32 	%p5, %f137, 0f00000000;
	@%p5 bra 	$L__BB0_5;
	mul.wide.u32 	%rd13, %r3, 6;
	add.s64 	%rd14, %rd1, %rd13;
	st.global.u16 	[%rd14], %rs2;
	st.global.u16 	[%rd14+2], %rs2;
	st.global.u16 	[%rd14+4], %rs2;
	bra.uni 	$L__BB0_16;
$L__BB0_5:
	add.f32 	%f13, %f137, 0f3F800000;
	setp.eq.f32 	%p6, %f13, 0f00000000;
	mov.f32 	%f138, 0f00000000;
	@%p6 bra 	$L__BB0_7;
	mul.f32 	%f41, %f31, 0f3F000000;
	fma.rn.f32 	%f42, %f30, %f13, 0f3F800000;
	setp.lt.f32 	%p7, %f42, 0f00800000;
	mul.f32 	%f43, %f42, 0f4B000000;
	selp.f32 	%f44, %f43, %f42, %p7;
	selp.f32 	%f45, 0fC1B80000, 0f00000000, %p7;
	mov.b32 	%r15, %f44;
	add.s32 	%r16, %r15, -1059760811;
	and.b32  	%r17, %r16, -8388608;
	sub.s32 	%r18, %r15, %r17;
	mov.b32 	%f46, %r18;
	cvt.rn.f32.s32 	%f47, %r17;
	fma.rn.f32 	%f48, %f47, 0f34000000, %f45;
	add.f32 	%f49, %f46, 0fBF800000;
	fma.rn.f32 	%f50, %f49, 0fBE055027, 0f3E1039F6;
	fma.rn.f32 	%f51, %f50, %f49, 0fBDF8CDCC;
	fma.rn.f32 	%f52, %f51, %f49, 0f3E0F2955;
	fma.rn.f32 	%f53, %f52, %f49, 0fBE2AD8B9;
	fma.rn.f32 	%f54, %f53, %f49, 0f3E4CED0B;
	fma.rn.f32 	%f55, %f54, %f49, 0fBE7FFF22;
	fma.rn.f32 	%f56, %f55, %f49, 0f3EAAAA78;
	fma.rn.f32 	%f57, %f56, %f49, 0fBF000000;
	mul.f32 	%f58, %f49, %f57;
	fma.rn.f32 	%f59, %f58, %f49, %f49;
	fma.rn.f32 	%f60, %f48, 0f3F317218, %f59;
	setp.gt.u32 	%p8, %r15, 2139095039;
	fma.rn.f32 	%f61, %f44, 0f7F800000, 0f7F800000;
	selp.f32 	%f62, %f61, %f60, %p8;
	setp.eq.f32 	%p9, %f44, 0f00000000;
	selp.f32 	%f63, 0fFF800000, %f62, %p9;
	mul.f32 	%f64, %f41, %f63;
	mul.f32 	%f65, %f64, 0f3EDE5BD9;
	div.rn.f32 	%f138, %f65, %f13;
$L__BB0_7:
	mul.f32 	%f16, %f134, %f138;
	mul.f32 	%f17, %f135, %f138;
	mul.f32 	%f18, %f136, %f138;
	mul.f32 	%f19, %f13, %f138;
	rcp.rn.f32 	%f20, %f29;
	mul.f32 	%f67, %f20, 0f3F000000;
	cvt.rzi.f32.f32 	%f68, %f67;
	add.f32 	%f69, %f68, %f68;
	sub.f32 	%f70, %f20, %f69;
	abs.f32 	%f21, %f70;
	abs.f32 	%f22, %f19;
	setp.lt.f32 	%p10, %f22, 0f00800000;
	mul.f32 	%f71, %f22, 0f4B800000;
	selp.f32 	%f72, %f71, %f22, %p10;
	selp.f32 	%f73, 0fC1C00000, 0f00000000, %p10;
	mov.b32 	%r19, %f72;
	add.s32 	%r20, %r19, -1060439283;
	and.b32  	%r21, %r20, -8388608;
	sub.s32 	%r22, %r19, %r21;
	mov.b32 	%f74, %r22;
	cvt.rn.f32.s32 	%f75, %r21;
	fma.rn.f32 	%f76, %f75, 0f34000000, %f73;
	add.f32 	%f77, %f74, 0fBF800000;
	add.f32 	%f78, %f74, 0f3F800000;
	rcp.approx.ftz.f32 	%f79, %f78;
	add.f32 	%f80, %f77, %f77;
	mul.f32 	%f81, %f80, %f79;
	mul.f32 	%f82, %f81, %f81;
	sub.f32 	%f83, %f77, %f81;
	add.f32 	%f84, %f83, %f83;
	neg.f32 	%f85, %f81;
	fma.rn.f32 	%f86, %f85, %f77, %f84;
	mul.rn.f32 	%f87, %f79, %f86;
	fma.rn.f32 	%f88, %f82, 0f3A2C32E4, 0f3B52E7DB;
	fma.rn.f32 	%f89, %f88, %f82, 0f3C93BB73;
	fma.rn.f32 	%f90, %f89, %f82, 0f3DF6384F;
	mul.rn.f32 	%f91, %f90, %f82;
	fma.rn.f32 	%f92, %f81, 0f3FB8AA3B, %f76;
	sub.f32 	%f93, %f76, %f92;
	fma.rn.f32 	%f94, %f81, 0f3FB8AA3B, %f93;
	fma.rn.f32 	%f95, %f87, 0f3FB8AA3B, %f94;
	fma.rn.f32 	%f96, %f81, 0f32A55E34, %f95;
	mul.f32 	%f97, %f91, 0f40400000;
	fma.rn.f32 	%f98, %f97, %f87, %f96;
	fma.rn.f32 	%f99, %f91, %f81, %f98;
	add.rn.f32 	%f100, %f92, %f99;
	neg.f32 	%f101, %f92;
	add.rn.f32 	%f102, %f100, %f101;
	neg.f32 	%f103, %f102;
	add.rn.f32 	%f104, %f99, %f103;
	mul.rn.f32 	%f105, %f100, %f20;
	neg.f32 	%f106, %f105;
	fma.rn.f32 	%f107, %f100, %f20, %f106;
	fma.rn.f32 	%f108, %f104, %f20, %f107;
	cvt.rni.f32.f32 	%f109, %f105;
	sub.f32 	%f110, %f105, %f109;
	add.f32 	%f111, %f110, %f108;
	fma.rn.f32 	%f112, %f111, 0f391FCB8E, 0f3AAF85ED;
	fma.rn.f32 	%f113, %f112, %f111, 0f3C1D9856;
	fma.rn.f32 	%f114, %f113, %f111, 0f3D6357BB;
	fma.rn.f32 	%f115, %f114, %f111, 0f3E75FDEC;
	fma.rn.f32 	%f116, %f115, %f111, 0f3F317218;
	fma.rn.f32 	%f117, %f116, %f111, 0f3F800000;
	cvt.rzi.s32.f32 	%r23, %f109;
	setp.gt.f32 	%p11, %f109, 0f00000000;
	selp.b32 	%r24, 0, -2097152000, %p11;
	add.s32 	%r25, %r24, 2130706432;
	mov.b32 	%f118, %r25;
	mul.f32 	%f119, %f117, %f118;
	shl.b32 	%r26, %r23, 23;
	sub.s32 	%r27, %r26, %r24;
	mov.b32 	%f120, %r27;
	mul.f32 	%f121, %f119, %f120;
	abs.f32 	%f122, %f105;
	setp.gt.f32 	%p12, %f122, 0f43180000;
	setp.lt.f32 	%p13, %f105, 0f00000000;
	selp.f32 	%f123, 0f00000000, 0f7F800000, %p13;
	selp.f32 	%f23, %f123, %f121, %p12;
	setp.eq.f32 	%p14, %f19, 0f3F800000;
	setp.eq.f32 	%p15, %f20, 0f00000000;
	or.pred  	%p16, %p15, %p14;
	mov.f32 	%f139, 0f3F800000;
	@%p16 bra 	$L__BB0_15;
	setp.num.f32 	%p17, %f22, %f22;
	abs.f32 	%f124, %f20;
	setp.num.f32 	%p18, %f124, %f124;
	and.pred  	%p19, %p17, %p18;
	@%p19 bra 	$L__BB0_10;
	add.rn.f32 	%f139, %f19, %f20;
	bra.uni 	$L__BB0_15;
$L__BB0_10:
	setp.neu.f32 	%p20, %f19, 0f00000000;
	setp.neu.f32 	%p21, %f22, 0f7F800000;
	and.pred  	%p22, %p20, %p21;
	@%p22 bra 	$L__BB0_12;
	setp.neu.f32 	%p29, %f21, 0f3F800000;
	add.f32 	%f129, %f19, %f19;
	mov.b32 	%r28, %f129;
	setp.lt.f32 	%p30, %f20, 0f00000000;
	xor.b32  	%r29, %r28, 2139095040;
	selp.b32 	%r30, %r29, %r28, %p30;
	and.b32  	%r31, %r30, 2147483647;
	selp.b32 	%r32, %r31, %r30, %p29;
	mov.b32 	%f139, %r32;
	bra.uni 	$L__BB0_15;
$L__BB0_12:
	setp.eq.f32 	%p23, %f19, 0fBF800000;
	setp.eq.f32 	%p24, %f124, 0f7F800000;
	and.pred  	%p25, %p23, %p24;
	@%p25 bra 	$L__BB0_15;
	setp.geu.f32 	%p26, %f19, 0f00000000;
	mov.f32 	%f139, %f23;
	@%p26 bra 	$L__BB0_15;
	setp.neu.f32 	%p27, %f21, 0f3F800000;
	neg.f32 	%f126, %f23;
	selp.f32 	%f127, %f23, %f126, %p27;
	cvt.rmi.f32.f32 	%f128, %f20;
	setp.neu.f32 	%p28, %f20, %f128;
	selp.f32 	%f139, 0f7FFFFFFF, %f127, %p28;
$L__BB0_15:
	div.rn.f32 	%f133, %f139, %f19;
	mul.f32 	%f130, %f16, %f133;
	mul.f32 	%f131, %f17, %f133;
	mul.f32 	%f132, %f18, %f133;
	// begin inline asm
	{  cvt.rn.f16.f32 %rs7, %f130;}

	// end inline asm
	// begin inline asm
	{  cvt.rn.f16.f32 %rs8, %f131;}

	// end inline asm
	// begin inline asm
	{  cvt.rn.f16.f32 %rs9, %f132;}

	// end inline asm
	mul.wide.u32 	%rd11, %r3, 6;
	add.s64 	%rd12, %rd1, %rd11;
	st.global.u16 	[%rd12], %rs7;
	st.global.u16 	[%rd12+2], %rs8;
	st.global.u16 	[%rd12+4], %rs9;
$L__BB0_16:
	ret;

}


// ===== COMPILED SASS (sm_100) =====

	.target	sm_100

	.elftype	@"ET_EXEC"


//--------------------- .note.nv.tkinfo           --------------------------
	.section	.note.nv.tkinfo,"",@"SHT_NOTE"
	.sectionflags	@"SHF_NOTE_NV_TKINFO"
	.tkinfo
        /*0018*/ 	.word	0x00000002
        /*0030*/ 	.string	""
        /*0030*/ 	.string	"ptxas"
        /*0030*/ 	.string	"Cuda compilation tools, release 13.0, V13.0.88"
        /*0030*/ 	.string	"Build cuda_13.0.r13.0/compiler.36424714_0"
        /*0030*/ 	.string	"-arch sm_100 -m 64 "



//--------------------- .note.nv.cuinfo           --------------------------
	.section	.note.nv.cuinfo,"",@"SHT_NOTE"
	.sectionflags	@"SHF_NOTE_NV_CUINFO"
        /*0018*/ 	.short	0x0002
        /*001a*/ 	.short	0x0064
        /*001c*/ 	.short	0x0082
	.zero		2


//--------------------- .nv.info                  --------------------------
	.section	.nv.info,"",@"SHT_CUDA_INFO"
	.align	4


	//----- nvinfo : EIATTR_REGCOUNT
	.align		4
        /*0000*/ 	.byte	0x04, 0x2f
        /*0002*/ 	.short	(.L_1 - .L_0)
	.align		4
.L_0:
        /*0004*/ 	.word	index@(_Z7tonemapPK6float4PK7ushort4P5half3jjffff)
        /*0008*/ 	.word	0x00000015


	//----- nvinfo : EIATTR_FRAME_SIZE
	.align		4
.L_1:
        /*000c*/ 	.byte	0x04, 0x11
        /*000e*/ 	.short	(.L_3 - .L_2)
	.align		4
.L_2:
        /*0010*/ 	.word	index@($__internal_1_$__cuda_sm3x_div_rn_noftz_f32_slowpath)
        /*0014*/ 	.word	0x00000000


	//----- nvinfo : EIATTR_FRAME_SIZE
	.align		4
.L_3:
        /*0018*/ 	.byte	0x04, 0x11
        /*001a*/ 	.short	(.L_5 - .L_4)
	.align		4
.L_4:
        /*001c*/ 	.word	index@($__internal_0_$__cuda_sm20_rcp_rn_f32_slowpath)
        /*0020*/ 	.word	0x00000000


	//----- nvinfo : EIATTR_FRAME_SIZE
	.align		4
.L_5:
        /*0024*/ 	.byte	0x04, 0x11
        /*0026*/ 	.short	(.L_7 - .L_6)
	.align		4
.L_6:
        /*0028*/ 	.word	index@(_Z7tonemapPK6float4PK7ushort4P5half3jjffff)
        /*002c*/ 	.word	0x00000000


	//----- nvinfo : EIATTR_MIN_STACK_SIZE
	.align		4
.L_7:
        /*0030*/ 	.byte	0x04, 0x12
        /*0032*/ 	.short	(.L_9 - .L_8)
	.align		4
.L_8:
        /*0034*/ 	.word	index@(_Z7tonemapPK6float4PK7ushort4P5half3jjffff)
        /*0038*/ 	.word	0x00000000
.L_9:


//--------------------- .nv.compat                --------------------------
	.section	.nv.compat,"",@"SHT_CUDA_COMPAT_INFO"
	.align	4
        /*0000*/ 	.byte	0x02, 0x09, 0x00, 0x00, 0x02, 0x02, 0x01, 0x00, 0x02, 0x05, 0x05, 0x00, 0x03, 0x07, 0x01, 0x01
        /*0010*/ 	.byte	0x02, 0x03, 0x00, 0x00, 0x02, 0x06, 0x01, 0x00, 0x04, 0x0b, 0x08, 0x00, 0x01, 0x00, 0x00, 0x00
        /*0020*/ 	.byte	0x00, 0x00, 0x00, 0x00


//--------------------- .nv.info._Z7tonemapPK6float4PK7ushort4P5half3jjffff --------------------------
	.section	.nv.info._Z7tonemapPK6float4PK7ushort4P5half3jjffff,"",@"SHT_CUDA_INFO"
	.sectionflags	@""
	.align	4


	//----- nvinfo : EIATTR_CUDA_API_VERSION
	.align		4
        /*0000*/ 	.byte	0x04, 0x37
        /*0002*/ 	.short	(.L_11 - .L_10)
.L_10:
        /*0004*/ 	.word	0x00000082


	//----- nvinfo : EIATTR_KPARAM_INFO
	.align		4
.L_11:
        /*0008*/ 	.byte	0x04, 0x17
        /*000a*/ 	.short	(.L_13 - .L_12)
.L_12:
        /*000c*/ 	.word	0x00000000
        /*0010*/ 	.short	0x0008
        /*0012*/ 	.short	0x002c
        /*0014*/ 	.byte	0x00, 0xf0, 0x11, 0x00


	//----- nvinfo : EIATTR_KPARAM_INFO
	.align		4
.L_13:
        /*0018*/ 	.byte	0x04, 0x17
        /*001a*/ 	.short	(.L_15 - .L_14)
.L_14:
        /*001c*/ 	.word	0x00000000
        /*0020*/ 	.short	0x0007
        /*0022*/ 	.short	0x0028
        /*0024*/ 	.byte	0x00, 0xf0, 0x11, 0x00


	//----- nvinfo : EIATTR_KPARAM_INFO
	.align		4
.L_15:
        /*0028*/ 	.byte	0x04, 0x17
        /*002a*/ 	.short	(.L_17 - .L_16)
.L_16:
        /*002c*/ 	.word	0x00000000
        /*0030*/ 	.short	0x0006
        /*0032*/ 	.short	0x0024
        /*0034*/ 	.byte	0x00, 0xf0, 0x11, 0x00


	//----- nvinfo : EIATTR_KPARAM_INFO
	.align		4
.L_17:
        /*0038*/ 	.byte	0x04, 0x17
        /*003a*/ 	.short	(.L_19 - .L_18)
.L_18:
        /*003c*/ 	.word	0x00000000
        /*0040*/ 	.short	0x0005
        /*0042*/ 	.short	0x0020
        /*0044*/ 	.byte	0x00, 0xf0, 0x11, 0x00


	//----- nvinfo : EIATTR_KPARAM_INFO
	.align		4
.L_19:
        /*0048*/ 	.byte	0x04, 0x17
        /*004a*/ 	.short	(.L_21 - .L_20)
.L_20:
        /*004c*/ 	.word	0x00000000
        /*0050*/ 	.short	0x0004
        /*0052*/ 	.short	0x001c
        /*0054*/ 	.byte	0x00, 0xf0, 0x11, 0x00


	//----- nvinfo : EIATTR_KPARAM_INFO
	.align		4
.L_21:
        /*0058*/ 	.byte	0x04, 0x17
        /*005a*/ 	.short	(.L_23 - .L_22)
.L_22:
        /*005c*/ 	.word	0x00000000
        /*0060*/ 	.short	0x0003
        /*0062*/ 	.short	0x0018
        /*0064*/ 	.byte	0x00, 0xf0, 0x11, 0x00


	//----- nvinfo : EIATTR_KPARAM_INFO
	.align		4
.L_23:
        /*0068*/ 	.byte	0x04, 0x17
        /*006a*/ 	.short	(.L_25 - .L_24)
.L_24:
        /*006c*/ 	.word	0x00000000
        /*0070*/ 	.short	0x0002
        /*0072*/ 	.short	0x0010
        /*0074*/ 	.byte	0x00, 0xf5, 0x21, 0x00


	//----- nvinfo : EIATTR_KPARAM_INFO
	.align		4
.L_25:
        /*0078*/ 	.byte	0x04, 0x17
        /*007a*/ 	.short	(.L_27 - .L_26)
.L_26:
        /*007c*/ 	.word	0x00000000
        /*0080*/ 	.short	0x0001
        /*0082*/ 	.short	0x0008
        /*0084*/ 	.byte	0x00, 0xf5, 0x21, 0x00


	//----- nvinfo : EIATTR_KPARAM_INFO
	.align		4
.L_27:
        /*0088*/ 	.byte	0x04, 0x17
        /*008a*/ 	.short	(.L_29 - .L_28)
.L_28:
        /*008c*/ 	.word	0x00000000
        /*0090*/ 	.short	0x0000
        /*0092*/ 	.short	0x0000
        /*0094*/ 	.byte	0x00, 0xf5, 0x21, 0x00


	//----- nvinfo : EIATTR_SPARSE_MMA_MASK
	.align		4
.L_29:
        /*0098*/ 	.byte	0x03, 0x50
        /*009a*/ 	.short	0x0000


	//----- nvinfo : EIATTR_MAXREG_COUNT
	.align		4
        /*009c*/ 	.byte	0x03, 0x1b
        /*009e*/ 	.short	0x00ff


	//----- nvinfo : EIATTR_MERCURY_ISA_VERSION
	.align		4
        /*00a0*/ 	.byte	0x03, 0x5f
        /*00a2*/ 	.short	0x0101


	//----- nvinfo : EIATTR_VRC_CTA_INIT_COUNT
	.align		4
        /*00a4*/ 	.byte	0x02, 0x4a
	.zero		1
	.zero		1


	//----- nvinfo : EIATTR_EXIT_INSTR_OFFSETS
	.align		4
        /*00a8*/ 	.byte	0x04, 0x1c
        /*00aa*/ 	.short	(.L_31 - .L_30)


	//   ....[0]....
.L_30:
        /*00ac*/ 	.word	0x000000c0


	//   ....[1]....
        /*00b0*/ 	.word	0x00000650


	//   ....[2]....
        /*00b4*/ 	.word	0x000011f0


	//----- nvinfo : EIATTR_CRS_STACK_SIZE
	.align		4
.L_31:
        /*00b8*/ 	.byte	0x04, 0x1e
        /*00ba*/ 	.short	(.L_33 - .L_32)
.L_32:
        /*00bc*/ 	.word	0x00000000


	//----- nvinfo : EIATTR_CBANK_PARAM_SIZE
	.align		4
.L_33:
        /*00c0*/ 	.byte	0x03, 0x19
        /*00c2*/ 	.short	0x0030


	//----- nvinfo : EIATTR_PARAM_CBANK
	.align		4
        /*00c4*/ 	.byte	0x04, 0x0a
        /*00c6*/ 	.short	(.L_35 - .L_34)
	.align		4
.L_34:
        /*00c8*/ 	.word	index@(.nv.constant0._Z7tonemapPK6float4PK7ushort4P5half3jjffff)
        /*00cc*/ 	.short	0x0380
        /*00ce*/ 	.short	0x0030


	//----- nvinfo : EIATTR_SW_WAR
	.align		4
.L_35:
        /*00d0*/ 	.byte	0x04, 0x36
        /*00d2*/ 	.short	(.L_37 - .L_36)
.L_36:
        /*00d4*/ 	.word	0x00000008
.L_37:


//--------------------- .nv.callgraph             --------------------------
	.section	.nv.callgraph,"",@"SHT_CUDA_CALLGRAPH"
	.align	4
	.sectionentsize	8
	.align		4
        /*0000*/ 	.word	0x00000000
	.align		4
        /*0004*/ 	.word	0xffffffff
	.align		4
        /*0008*/ 	.word	0x00000000
	.align		4
        /*000c*/ 	.word	0xfffffffe
	.align		4
        /*0010*/ 	.word	0x00000000
	.align		4
        /*0014*/ 	.word	0xfffffffd
	.align		4
        /*0018*/ 	.word	0x00000000
	.align		4
        /*001c*/ 	.word	0xfffffffc


//--------------------- .text._Z7tonemapPK6float4PK7ushort4P5half3jjffff --------------------------
	.section	.text._Z7tonemapPK6float4PK7ushort4P5half3jjffff,"ax",@progbits
	.align	128
        .global         _Z7tonemapPK6float4PK7ushort4P5half3jjffff
        .type           _Z7tonemapPK6float4PK7ushort4P5half3jjffff,@function
        .size           _Z7tonemapPK6float4PK7ushort4P5half3jjffff,(.L_x_35 - _Z7tonemapPK6float4PK7ushort4P5half3jjffff)
        .other          _Z7tonemapPK6float4PK7ushort4P5half3jjffff,@"STO_CUDA_ENTRY STV_DEFAULT"
_Z7tonemapPK6float4PK7ushort4P5half3jjffff:
.text._Z7tonemapPK6float4PK7ushort4P5half3jjffff:
[----:B------:R-:W-:Y:S01]  /*0000*/  LDC R1, c[0x0][0x37c] ;  /* 0x0000df00ff017b82 */ /* 0x000fe20000000800 */
[----:B------:R-:W0:Y:S07]  /*0010*/  S2R R3, SR_TID.Y ;  /* 0x0000000000037919 */ /* 0x000e2e0000002200 */
[----:B------:R-:W1:Y:S01]  /*0020*/  LDC R5, c[0x0][0x360] ;  /* 0x0000d800ff057b82 */ /* 0x000e620000000800 */
[----:B------:R-:W2:Y:S01]  /*0030*/  LDCU.64 UR6, c[0x0][0x398] ;  /* 0x00007300ff0677ac */ /* 0x000ea20008000a00 */
[----:B------:R-:W1:Y:S06]  /*0040*/  S2R R2, SR_TID.X ;  /* 0x0000000000027919 */ /* 0x000e6c0000002100 */
[----:B------:R-:W0:Y:S08]  /*0050*/  S2UR UR5, SR_CTAID.Y ;  /* 0x00000000000579c3 */ /* 0x000e300000002600 */
[----:B------:R-:W0:Y:S08]  /*0060*/  LDC R0, c[0x0][0x364] ;  /* 0x0000d900ff007b82 */ /* 0x000e300000000800 */
[----:B------:R-:W1:Y:S01]  /*0070*/  S2UR UR4, SR_CTAID.X ;  /* 0x00000000000479c3 */ /* 0x000e620000002500 */
[----:B0-----:R-:W-:-:S05]  /*0080*/  IMAD R3, R0, UR5, R3 ;  /* 0x0000000500037c24 */ /* 0x001fca000f8e0203 */
[----:B--2---:R-:W-:Y:S01]  /*0090*/  ISETP.GE.U32.AND P0, PT, R3, UR7, PT ;  /* 0x0000000703007c0c */ /* 0x004fe2000bf06070 */
[----:B-1----:R-:W-:-:S05]  /*00a0*/  IMAD R2, R5, UR4, R2 ;  /* 0x0000000405027c24 */ /* 0x002fca000f8e0202 */
[----:B------:R-:W-:-:S13]  /*00b0*/  ISETP.GE.U32.OR P0, PT, R2, UR6, P0 ;  /* 0x0000000602007c0c */ /* 0x000fda0008706470 */
[----:B------:R-:W-:Y:S05]  /*00c0*/  @P0 EXIT ;  /* 0x000000000000094d */ /* 0x000fea0003800000 */
[----:B------:R-:W0:Y:S01]  /*00d0*/  LDC.64 R4, c[0x0][0x380] ;  /* 0x0000e000ff047b82 */ /* 0x000e220000000a00 */
[----:B------:R-:W1:Y:S01]  /*00e0*/  LDCU.64 UR4, c[0x0][0x358] ;  /* 0x00006b00ff0477ac */ /* 0x000e620008000a00 */
[----:B------:R-:W-:Y:S01]  /*00f0*/  IMAD R2, R3, UR6, R2 ;  /* 0x0000000603027c24 */ /* 0x000fe2000f8e0202 */
[----:B------:R-:W2:Y:S03]  /*0100*/  LDCU.64 UR6, c[0x0][0x388] ;  /* 0x00007100ff0677ac */ /* 0x000ea60008000a00 */
[----:B0-----:R-:W-:-:S06]  /*0110*/  IMAD.WIDE.U32 R4, R2, 0x10, R4 ;  /* 0x0000001002047825 */ /* 0x001fcc00078e0004 */
[----:B-1----:R-:W5:Y:S01]  /*0120*/  LDG.E.128.CONSTANT R4, desc[UR4][R4.64] ;  /* 0x0000000404047981 */ /* 0x002f62000c1e9d00 */
[----:B--2---:R-:W-:-:S04]  /*0130*/  UISETP.NE.U32.AND UP0, UPT, UR6, URZ, UPT ;  /* 0x000000ff0600728c */ /* 0x004fc8000bf05070 */
[----:B------:R-:W-:-:S09]  /*0140*/  UISETP.NE.AND.EX UP0, UPT, UR7, URZ, UPT, UP0 ;  /* 0x000000ff0700728c */ /* 0x000fd2000bf05300 */
[----:B------:R-:W-:Y:S05]  /*0150*/  BRA.U !UP0, `(.L_x_0) ;  /* 0x0000000508247547 */ /* 0x000fea000b800000 */
[----:B------:R-:W0:Y:S02]  /*0160*/  LDC.64 R8, c[0x0][0x388] ;  /* 0x0000e200ff087b82 */ /* 0x000e240000000a00 */
[----:B0-----:R-:W-:-:S06]  /*0170*/  IMAD.WIDE.U32 R8, R2, 0x8, R8 ;  /* 0x0000000802087825 */ /* 0x001fcc00078e0008 */
[----:B------:R-:W2:Y:S01]  /*0180*/  LDG.E.64.CONSTANT R8, desc[UR4][R8.64] ;  /* 0x0000000408087981 */ /* 0x000ea2000c1e9b00 */
[----:B------:R-:W-:Y:S02]  /*0190*/  HFMA2 R10, -RZ, RZ, 0.9375, -7.688999176025390625e-06 ;  /* 0x3b808081ff0a7431 */ /* 0x000fe400000001ff */
[----:B------:R-:W-:Y:S01]  /*01a0*/  IMAD.MOV.U32 R3, RZ, RZ, 0x437f0000 ;  /* 0x437f0000ff037424 */ /* 0x000fe200078e00ff */
[----:B------:R-:W-:Y:S03]  /*01b0*/  BSSY.RECONVERGENT B0, `(.L_x_1) ;  /* 0x000000d000007945 */ /* 0x000fe60003800200 */
[----:B------:R-:W-:-:S04]  /*01c0*/  FFMA R3, R10, -R3, 1 ;  /* 0x3f8000000a037423 */ /* 0x000fc80000000803 */
[----:B------:R-:W-:Y:S01]  /*01d0*/  FFMA R3, R3, R10, 0.0039215688593685626984 ;  /* 0x3b80808103037423 */ /* 0x000fe2000000000a */
[----:B--2---:R-:W0:Y:S08]  /*01e0*/  I2F.U16 R0, R8 ;  /* 0x0000000800007306 */ /* 0x004e300000101000 */
[----:B0-----:R-:W0:Y:S01]  /*01f0*/  FCHK P0, R0, 255 ;  /* 0x437f000000007902 */ /* 0x001e220000000000 */
[----:B------:R-:W-:-:S04]  /*0200*/  FFMA R10, R0, R3, RZ ;  /* 0x00000003000a7223 */ /* 0x000fc800000000ff */
[----:B------:R-:W-:-:S04]  /*0210*/  FFMA R11, R10, -255, R0 ;  /* 0xc37f00000a0b7823 */ /* 0x000fc80000000000 */
[----:B------:R-:W-:Y:S01]  /*0220*/  FFMA R3, R3, R11, R10 ;  /* 0x0000000b03037223 */ /* 0x000fe2000000000a */
[----:B0-----:R-:W-:Y:S06]  /*0230*/  @!P0 BRA `(.L_x_2) ;  /* 0x0000000000108947 */ /* 0x001fec0003800000 */
[----:B------:R-:W-:Y:S02]  /*0240*/  MOV R3, 0x437f0000 ;  /* 0x437f000000037802 */ /* 0x000fe40000000f00 */
[----:B------:R-:W-:-:S07]  /*0250*/  MOV R10, 0x270 ;  /* 0x00000270000a7802 */ /* 0x000fce0000000f00 */
[----:B-----5:R-:W-:Y:S05]  /*0260*/  CALL.REL.NOINC `($__internal_1_$__cuda_sm3x_div_rn_noftz_f32_slowpath) ;  /* 0x0000001000b07944 */ /* 0x020fea0003c00000 */
[----:B------:R-:W-:-:S07]  /*0270*/  IMAD.MOV.U32 R3, RZ, RZ, R0 ;  /* 0x000000ffff037224 */ /* 0x000fce00078e0000 */
.L_x_2:
[----:B------:R-:W-:Y:S05]  /*0280*/  BSYNC.RECONVERGENT B0 ;  /* 0x0000000000007941 */ /* 0x000fea0003800200 */
.L_x_1:
[----:B------:R-:W0:Y:S01]  /*0290*/  I2F.U16 R11, R8.H1 ;  /* 0x10000008000b7306 */ /* 0x000e220000101000 */
[----:B------:R-:W-:Y:S01]  /*02a0*/  MOV R0, 0x3b808081 ;  /* 0x3b80808100007802 */ /* 0x000fe20000000f00 */
[----:B------:R-:W-:Y:S01]  /*02b0*/  IMAD.MOV.U32 R13, RZ, RZ, 0x437f0000 ;  /* 0x437f0000ff0d7424 */ /* 0x000fe200078e00ff */
[----:B------:R-:W-:Y:S01]  /*02c0*/  BSSY.RECONVERGENT B0, `(.L_x_3) ;  /* 0x000000e000007945 */ /* 0x000fe20003800200 */
[----:B-----5:R-:W-:Y:S02]  /*02d0*/  FADD R4, R4, R3 ;  /* 0x0000000304047221 */ /* 0x020fe40000000000 */
[----:B------:R-:W-:-:S04]  /*02e0*/  FFMA R13, R0, -R13, 1 ;  /* 0x3f800000000d7423 */ /* 0x000fc8000000080d */
[----:B------:R-:W-:Y:S01]  /*02f0*/  FFMA R0, R13, R0, 0.0039215688593685626984 ;  /* 0x3b8080810d007423 */ /* 0x000fe20000000000 */
[----:B0-----:R-:W0:Y:S03]  /*0300*/  FCHK P0, R11, 255 ;  /* 0x437f00000b007902 */ /* 0x001e260000000000 */
[----:B------:R-:W-:-:S04]  /*0310*/  FFMA R10, R0, R11, RZ ;  /* 0x0000000b000a7223 */ /* 0x000fc800000000ff */
[----:B------:R-:W-:-:S04]  /*0320*/  FFMA R13, R10, -255, R11 ;  /* 0xc37f00000a0d7823 */ /* 0x000fc8000000000b */
[----:B------:R-:W-:Y:S01]  /*0330*/  FFMA R10, R0, R13, R10 ;  /* 0x0000000d000a7223 */ /* 0x000fe2000000000a */
[----:B0-----:R-:W-:Y:S06]  /*0340*/  @!P0 BRA `(.L_x_4) ;  /* 0x0000000000148947 */ /* 0x001fec0003800000 */
[----:B------:R-:W-:Y:S01]  /*0350*/  MOV R0, R11 ;  /* 0x0000000b00007202 */ /* 0x000fe20000000f00 */
[----:B------:R-:W-:Y:S01]  /*0360*/  IMAD.MOV.U32 R3, RZ, RZ, 0x437f0000 ;  /* 0x437f0000ff037424 */ /* 0x000fe200078e00ff */
[----:B------:R-:W-:-:S07]  /*0370*/  MOV R10, 0x390 ;  /* 0x00000390000a7802 */ /* 0x000fce0000000f00 */
[----:B------:R-:W-:Y:S05]  /*0380*/  CALL.REL.NOINC `($__internal_1_$__cuda_sm3x_div_rn_noftz_f32_slowpath) ;  /* 0x0000001000687944 */ /* 0x000fea0003c00000 */
[----:B------:R-:W-:-:S07]  /*0390*/  MOV R10, R0 ;  /* 0x00000000000a7202 */ /* 0x000fce0000000f00 */
.L_x_4:
[----:B------:R-:W-:Y:S05]  /*03a0*/  BSYNC.RECONVERGENT B0 ;  /* 0x0000000000007941 */ /* 0x000fea0003800200 */
.L_x_3:
[----:B------:R-:W0:Y:S01]  /*03b0*/  I2F.U16 R3, R9 ;  /* 0x0000000900037306 */ /* 0x000e220000101000 */
[----:B------:R-:W-:Y:S02]  /*03c0*/  HFMA2 R0, -RZ, RZ, 0.9375, -7.688999176025390625e-06 ;  /* 0x3b808081ff007431 */ /* 0x000fe400000001ff */
[----:B------:R-:W-:Y:S01]  /*03d0*/  IMAD.MOV.U32 R11, RZ, RZ, 0x437f0000 ;  /* 0x437f0000ff0b7424 */ /* 0x000fe200078e00ff */
[----:B------:R-:W-:Y:S01]  /*03e0*/  BSSY.RECONVERGENT B0, `(.L_x_5) ;  /* 0x000000e000007945 */ /* 0x000fe20003800200 */
[----:B------:R-:W-:Y:S02]  /*03f0*/  FADD R5, R5, R10 ;  /* 0x0000000a05057221 */ /* 0x000fe40000000000 */
[----:B------:R-:W-:Y:S01]  /*0400*/  FFMA R11, R0, -R11, 1 ;  /* 0x3f800000000b7423 */ /* 0x000fe2000000080b */
[----:B0-----:R-:W0:Y:S03]  /*0410*/  FCHK P0, R3, 255 ;  /* 0x437f000003007902 */ /* 0x001e260000000000 */
[----:B------:R-:W-:-:S04]  /*0420*/  FFMA R0, R11, R0, 0.0039215688593685626984 ;  /* 0x3b8080810b007423 */ /* 0x000fc80000000000 */
[----:B------:R-:W-:-:S04]  /*0430*/  FFMA R8, R0, R3, RZ ;  /* 0x0000000300087223 */ /* 0x000fc800000000ff */
[----:B------:R-:W-:-:S04]  /*0440*/  FFMA R11, R8, -255, R3 ;  /* 0xc37f0000080b7823 */ /* 0x000fc80000000003 */
[----:B------:R-:W-:Y:S01]  /*0450*/  FFMA R11, R0, R11, R8 ;  /* 0x0000000b000b7223 */ /* 0x000fe20000000008 */
[----:B0-----:R-:W-:Y:S06]  /*0460*/  @!P0 BRA `(.L_x_6) ;  /* 0x0000000000148947 */ /* 0x001fec0003800000 */
[----:B------:R-:W-:Y:S02]  /*0470*/  MOV R0, R3 ;  /* 0x0000000300007202 */ /* 0x000fe40000000f00 */
[----:B------:R-:W-:Y:S02]  /*0480*/  MOV R3, 0x437f0000 ;  /* 0x437f000000037802 */ /* 0x000fe40000000f00 */
[----:B------:R-:W-:-:S07]  /*0490*/  MOV R10, 0x4b0 ;  /* 0x000004b0000a7802 */ /* 0x000fce0000000f00 */
[----:B------:R-:W-:Y:S05]  /*04a0*/  CALL.REL.NOINC `($__internal_1_$__cuda_sm3x_div_rn_noftz_f32_slowpath) ;  /* 0x0000001000207944 */ /* 0x000fea0003c00000 */
[----:B------:R-:W-:-:S07]  /*04b0*/  IMAD.MOV.U32 R11, RZ, RZ, R0 ;  /* 0x000000ffff0b7224 */ /* 0x000fce00078e0000 */
.L_x_6:
[----:B------:R-:W-:Y:S05]  /*04c0*/  BSYNC.RECONVERGENT B0 ;  /* 0x0000000000007941 */ /* 0x000fea0003800200 */
.L_x_5:
[----:B------:R-:W0:Y:S01]  /*04d0*/  I2F.U16 R9, R9.H1 ;  /* 0x1000000900097306 */ /* 0x000e220000101000 */
[----:B------:R-:W-:Y:S01]  /*04e0*/  HFMA2 R3, -RZ, RZ, 3.748046875, 0 ;  /* 0x437f0000ff037431 */ /* 0x000fe200000001ff */
[----:B------:R-:W-:Y:S01]  /*04f0*/  MOV R0, 0x3b808081 ;  /* 0x3b80808100007802 */ /* 0x000fe20000000f00 */
[----:B------:R-:W-:Y:S01]  /*0500*/  BSSY.RECONVERGENT B0, `(.L_x_7) ;  /* 0x000000d000007945 */ /* 0x000fe20003800200 */
[----:B------:R-:W-:-:S03]  /*0510*/  FADD R6, R6, R11 ;  /* 0x0000000b06067221 */ /* 0x000fc60000000000 */
[----:B------:R-:W-:Y:S01]  /*0520*/  FFMA R3, R0, -R3, 1 ;  /* 0x3f80000000037423 */ /* 0x000fe20000000803 */
[----:B0-----:R-:W0:Y:S03]  /*0530*/  FCHK P0, R9, 255 ;  /* 0x437f000009007902 */ /* 0x001e260000000000 */
[----:B------:R-:W-:-:S04]  /*0540*/  FFMA R0, R3, R0, 0.0039215688593685626984 ;  /* 0x3b80808103007423 */ /* 0x000fc80000000000 */
[----:B------:R-:W-:-:S04]  /*0550*/  FFMA R8, R0, R9, RZ ;  /* 0x0000000900087223 */ /* 0x000fc800000000ff */
[----:B------:R-:W-:-:S04]  /*0560*/  FFMA R3, R8, -255, R9 ;  /* 0xc37f000008037823 */ /* 0x000fc80000000009 */
[----:B------:R-:W-:Y:S01]  /*0570*/  FFMA R0, R0, R3, R8 ;  /* 0x0000000300007223 */ /* 0x000fe20000000008 */
[----:B0-----:R-:W-:Y:S06]  /*0580*/  @!P0 BRA `(.L_x_8) ;  /* 0x0000000000108947 */ /* 0x001fec0003800000 */
[----:B------:R-:W-:Y:S01]  /*0590*/  IMAD.MOV.U32 R0, RZ, RZ, R9 ;  /* 0x000000ffff007224 */ /* 0x000fe200078e0009 */
[----:B------:R-:W-:Y:S02]  /*05a0*/  MOV R3, 0x437f0000 ;  /* 0x437f000000037802 */ /* 0x000fe40000000f00 */
[----:B------:R-:W-:-:S07]  /*05b0*/  MOV R10, 0x5d0 ;  /* 0x000005d0000a7802 */ /* 0x000fce0000000f00 */
[----:B------:R-:W-:Y:S05]  /*05c0*/  CALL.REL.NOINC `($__internal_1_$__cuda_sm3x_div_rn_noftz_f32_slowpath) ;  /* 0x0000000c00d87944 */ /* 0x000fea0003c00000 */
.L_x_8:
[----:B------:R-:W-:Y:S05]  /*05d0*/  BSYNC.RECONVERGENT B0 ;  /* 0x0000000000007941 */ /* 0x000fea0003800200 */
.L_x_7:
[----:B------:R-:W-:-:S07]  /*05e0*/  FADD R7, R7, R0 ;  /* 0x0000000007077221 */ /* 0x000fce0000000000 */
.L_x_0:
[----:B-----5:R-:W-:-:S13]  /*05f0*/  FSETP.NEU.AND P0, PT, R7, RZ, PT ;  /* 0x000000ff0700720b */ /* 0x020fda0003f0d000 */
[----:B------:R-:W0:Y:S02]  /*0600*/  @!P0 LDC.64 R8, c[0x0][0x390] ;  /* 0x0000e400ff088b82 */ /* 0x000e240000000a00 */
[----:B0-----:R-:W-:-:S05]  /*0610*/  @!P0 IMAD.WIDE.U32 R8, R2, 0x6, R8 ;  /* 0x0000000602088825 */ /* 0x001fca00078e0008 */
[----:B------:R0:W-:Y:S04]  /*0620*/  @!P0 STG.E.U16 desc[UR4][R8.64], RZ ;  /* 0x000000ff08008986 */ /* 0x0001e8000c101504 */
[----:B------:R0:W-:Y:S04]  /*0630*/  @!P0 STG.E.U16 desc[UR4][R8.64+0x2], RZ ;  /* 0x000002ff08008986 */ /* 0x0001e8000c101504 */
[----:B------:R0:W-:Y:S01]  /*0640*/  @!P0 STG.E.U16 desc[UR4][R8.64+0x4], RZ ;  /* 0x000004ff08008986 */ /* 0x0001e2000c101504 */
[----:B------:R-:W-:Y:S05]  /*0650*/  @!P0 EXIT ;  /* 0x000000000000894d */ /* 0x000fea0003800000 */
[----:B------:R-:W-:Y:S01]  /*0660*/  FADD R3, R7, 1 ;  /* 0x3f80000007037421 */ /* 0x000fe20000000000 */
[----:B------:R-:W-:Y:S01]  /*0670*/  BSSY.RECONVERGENT B0, `(.L_x_9) ;  /* 0x0000032000007945 */ /* 0x000fe20003800200 */
[----:B------:R-:W-:-:S03]  /*0680*/  MOV R0, RZ ;  /* 0x000000ff00007202 */ /* 0x000fc60000000f00 */
[----:B------:R-:W-:-:S13]  /*0690*/  FSETP.NEU.AND P0, PT, R3, RZ, PT ;  /* 0x000000ff0300720b */ /* 0x000fda0003f0d000 */
[----:B------:R-:W-:Y:S05]  /*06a0*/  @!P0 BRA `(.L_x_10) ;  /* 0x0000000000b88947 */ /* 0x000fea0003800000 */
[----:B------:R-:W1:Y:S01]  /*06b0*/  LDC R0, c[0x0][0x3a4] ;  /* 0x0000e900ff007b82 */ /* 0x000e620000000800 */
[----:B------:R-:W-:Y:S01]  /*06c0*/  HFMA2 R11, -RZ, RZ, 1.5048828125, 33.21875 ;  /* 0x3e055027ff0b7431 */ /* 0x000fe200000001ff */
[----:B------:R-:W-:Y:S06]  /*06d0*/  BSSY.RECONVERGENT B1, `(.L_x_11) ;  /* 0x000002a000017945 */ /* 0x000fec0003800200 */
[----:B------:R-:W2:Y:S01]  /*06e0*/  LDC R12, c[0x0][0x3a8] ;  /* 0x0000ea00ff0c7b82 */ /* 0x000ea20000000800 */
[----:B-1----:R-:W-:-:S05]  /*06f0*/  FFMA R0, R3, R0, 1 ;  /* 0x3f80000003007423 */ /* 0x002fca0000000000 */
[----:B------:R-:W-:-:S13]  /*0700*/  FSETP.GEU.AND P0, PT, R0, 1.175494350822287508e-38, PT ;  /* 0x008000000000780b */ /* 0x000fda0003f0e000 */
[----:B------:R-:W-:-:S04]  /*0710*/  @!P0 FMUL R0, R0, 8388608 ;  /* 0x4b00000000008820 */ /* 0x000fc80000400000 */
[----:B------:R-:W-:-:S05]  /*0720*/  VIADD R7, R0, 0xc0d55555 ;  /* 0xc0d5555500077836 */ /* 0x000fca0000000000 */
[----:B0-----:R-:W-:-:S04]  /*0730*/  LOP3.LUT R9, R7, 0xff800000, RZ, 0xc0, !PT ;  /* 0xff80000007097812 */ /* 0x001fc800078ec0ff */
[-C--:B------:R-:W-:Y:S02]  /*0740*/  IADD3 R7, PT, PT, R0, -R9.reuse, RZ ;  /* 0x8000000900077210 */ /* 0x080fe40007ffe0ff */
[----:B------:R-:W-:Y:S01]  /*0750*/  I2FP.F32.S32 R8, R9 ;  /* 0x0000000900087245 */ /* 0x000fe20000201400 */
[----:B------:R-:W-:Y:S02]  /*0760*/  IMAD.MOV.U32 R9, RZ, RZ, 0x7f800000 ;  /* 0x7f800000ff097424 */ /* 0x000fe400078e00ff */
[----:B------:R-:W-:-:S04]  /*0770*/  FADD R10, R7, -1 ;  /* 0xbf800000070a7421 */ /* 0x000fc80000000000 */
[----:B------:R-:W-:-:S04]  /*0780*/  FFMA R7, R10, -R11, 0.14084610342979431152 ;  /* 0x3e1039f60a077423 */ /* 0x000fc8000000080b */
[----:B------:R-:W-:-:S04]  /*0790*/  FFMA R7, R10, R7, -0.12148627638816833496 ;  /* 0xbdf8cdcc0a077423 */ /* 0x000fc80000000007 */
[----:B------:R-:W-:-:S04]  /*07a0*/  FFMA R7, R10, R7, 0.13980610668659210205 ;  /* 0x3e0f29550a077423 */ /* 0x000fc80000000007 */
[----:B------:R-:W-:-:S04]  /*07b0*/  FFMA R7, R10, R7, -0.16684235632419586182 ;  /* 0xbe2ad8b90a077423 */ /* 0x000fc80000000007 */
[----:B------:R-:W-:-:S04]  /*07c0*/  FFMA R7, R10, R7, 0.20012299716472625732 ;  /* 0x3e4ced0b0a077423 */ /* 0x000fc80000000007 */
[----:B------:R-:W-:-:S04]  /*07d0*/  FFMA R7, R10, R7, -0.24999669194221496582 ;  /* 0xbe7fff220a077423 */ /* 0x000fc80000000007 */
[----:B------:R-:W-:-:S04]  /*07e0*/  FFMA R7, R10, R7, 0.33333182334899902344 ;  /* 0x3eaaaa780a077423 */ /* 0x000fc80000000007 */
[----:B------:R-:W-:Y:S01]  /*07f0*/  FFMA R11, R10, R7, -0.5 ;  /* 0xbf0000000a0b7423 */ /* 0x000fe20000000007 */
[----:B------:R-:W-:Y:S02]  /*0800*/  FSEL R7, RZ, -23, P0 ;  /* 0xc1b80000ff077808 */ /* 0x000fe40000000000 */
[----:B------:R-:W-:Y:S01]  /*0810*/  ISETP.GT.U32.AND P0, PT, R0, 0x7f7fffff, PT ;  /* 0x7f7fffff0000780c */ /* 0x000fe20003f04070 */
[----:B------:R-:W-:Y:S02]  /*0820*/  FMUL R11, R10, R11 ;  /* 0x0000000b0a0b7220 */ /* 0x000fe40000400000 */
[----:B------:R-:W-:Y:S02]  /*0830*/  FFMA R7, R8, 1.1920928955078125e-07, R7 ;  /* 0x3400000008077823 */ /* 0x000fe40000000007 */
[----:B------:R-:W-:Y:S01]  /*0840*/  FFMA R10, R10, R11, R10 ;  /* 0x0000000b0a0a7223 */ /* 0x000fe2000000000a */
[----:B------:R-:W0:Y:S03]  /*0850*/  MUFU.RCP R8, R3 ;  /* 0x0000000300087308 */ /* 0x000e260000001000 */
[----:B------:R-:W-:-:S04]  /*0860*/  FFMA R7, R7, 0.69314718246459960938, R10 ;  /* 0x3f31721807077823 */ /* 0x000fc8000000000a */
[C---:B------:R-:W-:Y:S01]  /*0870*/  @P0 FFMA R7, R0.reuse, R9, +INF ;  /* 0x7f80000000070423 */ /* 0x040fe20000000009 */
[----:B------:R-:W-:Y:S01]  /*0880*/  FSETP.NEU.AND P0, PT, R0, RZ, PT ;  /* 0x000000ff0000720b */ /* 0x000fe20003f0d000 */
[----:B--2---:R-:W-:-:S03]  /*0890*/  FMUL R0, R12, 0.5 ;  /* 0x3f0000000c007820 */ /* 0x004fc60000400000 */
[----:B------:R-:W-:-:S05]  /*08a0*/  FSEL R7, R7, -INF , P0 ;  /* 0xff80000007077808 */ /* 0x000fca0000000000 */
[----:B------:R-:W-:Y:S01]  /*08b0*/  FMUL R0, R0, R7 ;  /* 0x0000000700007220 */ /* 0x000fe20000400000 */
[----:B0-----:R-:W-:-:S03]  /*08c0*/  FFMA R7, -R3, R8, 1 ;  /* 0x3f80000003077423 */ /* 0x001fc60000000108 */
[----:B------:R-:W-:Y:S01]  /*08d0*/  FMUL R0, R0, 0.43429449200630187988 ;  /* 0x3ede5bd900007820 */ /* 0x000fe20000400000 */
[----:B------:R-:W-:-:S03]  /*08e0*/  FFMA R7, R8, R7, R8 ;  /* 0x0000000708077223 */ /* 0x000fc60000000008 */
[----:B------:R-:W0:Y:S01]  /*08f0*/  FCHK P0, R0, R3 ;  /* 0x0000000300007302 */ /* 0x000e220000000000 */
[----:B------:R-:W-:-:S04]  /*0900*/  FFMA R8, R0, R7, RZ ;  /* 0x0000000700087223 */ /* 0x000fc800000000ff */
[----:B------:R-:W-:-:S04]  /*0910*/  FFMA R9, -R3, R8, R0 ;  /* 0x0000000803097223 */ /* 0x000fc80000000100 */
[----:B------:R-:W-:Y:S01]  /*0920*/  FFMA R7, R7, R9, R8 ;  /* 0x0000000907077223 */ /* 0x000fe20000000008 */
[----:B0-----:R-:W-:Y:S06]  /*0930*/  @!P0 BRA `(.L_x_12) ;  /* 0x00000000000c8947 */ /* 0x001fec0003800000 */
[----:B------:R-:W-:-:S07]  /*0940*/  MOV R10, 0x960 ;  /* 0x00000960000a7802 */ /* 0x000fce0000000f00 */
[----:B------:R-:W-:Y:S05]  /*0950*/  CALL.REL.NOINC `($__internal_1_$__cuda_sm3x_div_rn_noftz_f32_slowpath) ;  /* 0x0000000800f47944 */ /* 0x000fea0003c00000 */
[----:B------:R-:W-:-:S07]  /*0960*/  MOV R7, R0 ;  /* 0x0000000000077202 */ /* 0x000fce0000000f00 */
.L_x_12:
[----:B------:R-:W-:Y:S05]  /*0970*/  BSYNC.RECONVERGENT B1 ;  /* 0x0000000000017941 */ /* 0x000fea0003800200 */
.L_x_11:
[----:B------:R-:W-:-:S07]  /*0980*/  MOV R0, R7 ;  /* 0x0000000700007202 */ /* 0x000fce0000000f00 */
.L_x_10:
[----:B------:R-:W-:Y:S05]  /*0990*/  BSYNC.RECONVERGENT B0 ;  /* 0x0000000000007941 */ /* 0x000fea0003800200 */
.L_x_9:
[----:B0-----:R-:W0:Y:S01]  /*09a0*/  LDC R9, c[0x0][0x3a0] ;  /* 0x0000e800ff097b82 */ /* 0x001e220000000800 */
[C---:B------:R-:W-:Y:S01]  /*09b0*/  FMUL R4, R0.reuse, R4 ;  /* 0x0000000400047220 */ /* 0x040fe20000400000 */
[C---:B------:R-:W-:Y:S01]  /*09c0*/  FMUL R5, R0.reuse, R5 ;  /* 0x0000000500057220 */ /* 0x040fe20000400000 */
[----:B------:R-:W-:Y:S01]  /*09d0*/  FMUL R6, R0, R6 ;  /* 0x0000000600067220 */ /* 0x000fe20000400000 */
[----:B------:R-:W-:Y:S01]  /*09e0*/  FMUL R3, R3, R0 ;  /* 0x0000000003037220 */ /* 0x000fe20000400000 */
[----:B0-----:R-:W-:-:S05]  /*09f0*/  VIADD R7, R9, 0x1800000 ;  /* 0x0180000009077836 */ /* 0x001fca0000000000 */
[----:B------:R-:W-:-:S04]  /*0a00*/  LOP3.LUT R7, R7, 0x7f800000, RZ, 0xc0, !PT ;  /* 0x7f80000007077812 */ /* 0x000fc800078ec0ff */
[----:B------:R-:W-:-:S13]  /*0a10*/  ISETP.GT.U32.AND P0, PT, R7, 0x1ffffff, PT ;  /* 0x01ffffff0700780c */ /* 0x000fda0003f04070 */
[----:B------:R-:W-:Y:S05]  /*0a20*/  @P0 BRA `(.L_x_13) ;  /* 0x0000000000100947 */ /* 0x000fea0003800000 */
[----:B------:R-:W-:-:S07]  /*0a30*/  MOV R8, 0xa50 ;  /* 0x00000a5000087802 */ /* 0x000fce0000000f00 */
[----:B------:R-:W-:Y:S05]  /*0a40*/  CALL.REL.NOINC `($__internal_0_$__cuda_sm20_rcp_rn_f32_slowpath) ;  /* 0x0000000400ec7944 */ /* 0x000fea0003c00000 */
[----:B------:R-:W-:Y:S01]  /*0a50*/  MOV R0, R7 ;  /* 0x0000000700007202 */ /* 0x000fe20000000f00 */
[----:B------:R-:W-:Y:S06]  /*0a60*/  BRA `(.L_x_14) ;  /* 0x0000000000107947 */ /* 0x000fec0003800000 */
.L_x_13:
[----:B------:R-:W0:Y:S02]  /*0a70*/  MUFU.RCP R0, R9 ;  /* 0x0000000900007308 */ /* 0x000e240000001000 */
[----:B0-----:R-:W-:-:S04]  /*0a80*/  FFMA R7, R0, R9, -1 ;  /* 0xbf80000000077423 */ /* 0x001fc80000000009 */
[----:B------:R-:W-:-:S04]  /*0a90*/  FADD.FTZ R7, -R7, -RZ ;  /* 0x800000ff07077221 */ /* 0x000fc80000010100 */
[----:B------:R-:W-:-:S07]  /*0aa0*/  FFMA R0, R0, R7, R0 ;  /* 0x0000000700007223 */ /* 0x000fce0000000000 */
.L_x_14:
[C---:B------:R-:W-:Y:S01]  /*0ab0*/  FMUL R8, |R3|.reuse, 16777216 ;  /* 0x4b80000003087820 */ /* 0x040fe20000400200 */
[----:B------:R-:W-:Y:S01]  /*0ac0*/  FSETP.GEU.AND P0, PT, |R3|, 1.175494350822287508e-38, PT ;  /* 0x008000000300780b */ /* 0x000fe20003f0e200 */
[----:B------:R-:W-:Y:S01]  /*0ad0*/  HFMA2 R15, -RZ, RZ, 0.771484375, 0.21533203125 ;  /* 0x3a2c32e4ff0f7431 */ /* 0x000fe200000001ff */
[----:B------:R-:W-:Y:S02]  /*0ae0*/  BSSY.RECONVERGENT B0, `(.L_x_15) ;  /* 0x0000057000007945 */ /* 0x000fe40003800200 */
[----:B------:R-:W-:-:S04]  /*0af0*/  FSEL R8, R8, |R3|, !P0 ;  /* 0x4000000308087208 */ /* 0x000fc80004000000 */
[----:B------:R-:W-:-:S04]  /*0b00*/  IADD3 R7, PT, PT, R8, -0x3f3504f3, RZ ;  /* 0xc0cafb0d08077810 */ /* 0x000fc80007ffe0ff */
[----:B------:R-:W-:Y:S02]  /*0b10*/  LOP3.LUT R9, R7, 0xff800000, RZ, 0xc0, !PT ;  /* 0xff80000007097812 */ /* 0x000fe400078ec0ff */
[----:B------:R-:W-:-:S03]  /*0b20*/  FSEL R7, RZ, -24, P0 ;  /* 0xc1c00000ff077808 */ /* 0x000fc60000000000 */
[----:B------:R-:W-:-:S04]  /*0b30*/  IMAD.IADD R8, R8, 0x1, -R9 ;  /* 0x0000000108087824 */ /* 0x000fc800078e0a09 */
[C---:B------:R-:W-:Y:S01]  /*0b40*/  FADD R11, R8.reuse, 1 ;  /* 0x3f800000080b7421 */ /* 0x040fe20000000000 */
[----:B------:R-:W-:Y:S01]  /*0b50*/  FADD R10, R8, -1 ;  /* 0xbf800000080a7421 */ /* 0x000fe20000000000 */
[----:B------:R-:W-:-:S03]  /*0b60*/  I2FP.F32.S32 R8, R9 ;  /* 0x0000000900087245 */ /* 0x000fc60000201400 */
[----:B------:R-:W-:Y:S01]  /*0b70*/  FADD R12, R10, R10 ;  /* 0x0000000a0a0c7221 */ /* 0x000fe20000000000 */
[----:B------:R-:W0:Y:S01]  /*0b80*/  MUFU.RCP R11, R11 ;  /* 0x0000000b000b7308 */ /* 0x000e220000001000 */
[----:B------:R-:W-:Y:S02]  /*0b90*/  FFMA R8, R8, 1.1920928955078125e-07, R7 ;  /* 0x3400000008087823 */ /* 0x000fe40000000007 */
[----:B0-----:R-:W-:-:S04]  /*0ba0*/  FMUL R9, R11, R12 ;  /* 0x0000000c0b097220 */ /* 0x001fc80000400000 */
[----:B------:R-:W-:Y:S01]  /*0bb0*/  FADD R13, R10, -R9 ;  /* 0x800000090a0d7221 */ /* 0x000fe20000000000 */
[C---:B------:R-:W-:Y:S01]  /*0bc0*/  FMUL R12, R9.reuse, R9 ;  /* 0x00000009090c7220 */ /* 0x040fe20000400000 */
[----:B------:R-:W-:Y:S02]  /*0bd0*/  FFMA R7, R9, 1.4426950216293334961, R8 ;  /* 0x3fb8aa3b09077823 */ /* 0x000fe40000000008 */
[----:B------:R-:W-:Y:S01]  /*0be0*/  FADD R13, R13, R13 ;  /* 0x0000000d0d0d7221 */ /* 0x000fe20000000000 */
[----:B------:R-:W-:Y:S01]  /*0bf0*/  FFMA R15, R12, R15, 0.0032181653659790754318 ;  /* 0x3b52e7db0c0f7423 */ /* 0x000fe2000000000f */
[----:B------:R-:W-:Y:S02]  /*0c00*/  FADD R8, R8, -R7 ;  /* 0x8000000708087221 */ /* 0x000fe40000000000 */
[----:B------:R-:W-:Y:S01]  /*0c10*/  FFMA R10, R10, -R9, R13 ;  /* 0x800000090a0a7223 */ /* 0x000fe2000000000d */
[----:B------:R-:W-:Y:S01]  /*0c20*/  FFMA R15, R12, R15, 0.018033718690276145935 ;  /* 0x3c93bb730c0f7423 */ /* 0x000fe2000000000f */
[----:B------:R-:W-:-:S02]  /*0c30*/  FFMA R13, R9, 1.4426950216293334961, R8 ;  /* 0x3fb8aa3b090d7823 */ /* 0x000fc40000000008 */
[----:B------:R-:W-:Y:S01]  /*0c40*/  FMUL R10, R11, R10 ;  /* 0x0000000a0b0a7220 */ /* 0x000fe20000400000 */
[----:B------:R-:W-:-:S03]  /*0c50*/  FFMA R15, R12, R15, 0.12022458761930465698 ;  /* 0x3df6384f0c0f7423 */ /* 0x000fc6000000000f */
[----:B------:R-:W-:Y:S01]  /*0c60*/  FFMA R8, R10, 1.4426950216293334961, R13 ;  /* 0x3fb8aa3b0a087823 */ /* 0x000fe2000000000d */
[----:B------:R-:W-:-:S03]  /*0c70*/  FMUL R12, R12, R15 ;  /* 0x0000000f0c0c7220 */ /* 0x000fc60000400000 */
[----:B------:R-:W-:Y:S01]  /*0c80*/  FFMA R11, R9, 1.9251366722983220825e-08, R8 ;  /* 0x32a55e34090b7823 */ /* 0x000fe20000000008 */
[----:B------:R-:W-:-:S04]  /*0c90*/  FMUL R8, R12, 3 ;  /* 0x404000000c087820 */ /* 0x000fc80000400000 */
[----:B------:R-:W-:-:S04]  /*0ca0*/  FFMA R11, R10, R8, R11 ;  /* 0x000000080a0b7223 */ /* 0x000fc8000000000b */
[----:B------:R-:W-:Y:S01]  /*0cb0*/  FFMA R12, R9, R12, R11 ;  /* 0x0000000c090c7223 */ /* 0x000fe2000000000b */
[----:B------:R-:W-:-:S03]  /*0cc0*/  MOV R11, 0x391fcb8e ;  /* 0x391fcb8e000b7802 */ /* 0x000fc60000000f00 */
[----:B------:R-:W-:-:S04]  /*0cd0*/  FADD R8, R7, R12 ;  /* 0x0000000c07087221 */ /* 0x000fc80000000000 */
[----:B------:R-:W-:Y:S01]  /*0ce0*/  FMUL R9, R8, R0 ;  /* 0x0000000008097220 */ /* 0x000fe20000400000 */
[----:B------:R-:W-:-:S03]  /*0cf0*/  FADD R7, -R7, R8 ;  /* 0x0000000807077221 */ /* 0x000fc60000000100 */
[----:B------:R-:W0:Y:S01]  /*0d00*/  FRND R10, R9 ;  /* 0x00000009000a7307 */ /* 0x000e220000201000 */
[----:B------:R-:W-:Y:S01]  /*0d10*/  FADD R7, R12, -R7 ;  /* 0x800000070c077221 */ /* 0x000fe20000000000 */
[-C--:B------:R-:W-:Y:S01]  /*0d20*/  FFMA R8, R8, R0.reuse, -R9 ;  /* 0x0000000008087223 */ /* 0x080fe20000000809 */
[C---:B------:R-:W-:Y:S02]  /*0d30*/  FSETP.GT.AND P1, PT, |R9|.reuse, 152, PT ;  /* 0x431800000900780b */ /* 0x040fe40003f24200 */
[----:B------:R-:W-:Y:S01]  /*0d40*/  FSETP.GEU.AND P2, PT, R9, RZ, PT ;  /* 0x000000ff0900720b */ /* 0x000fe20003f4e000 */
[----:B------:R-:W-:Y:S02]  /*0d50*/  FFMA R7, R7, R0, R8 ;  /* 0x0000000007077223 */ /* 0x000fe40000000008 */
[----:B------:R-:W1:Y:S01]  /*0d60*/  F2I.NTZ R12, R9 ;  /* 0x00000009000c7305 */ /* 0x000e620000203100 */
[----:B0-----:R-:W-:Y:S01]  /*0d70*/  FADD R8, R9, -R10 ;  /* 0x8000000a09087221 */ /* 0x001fe20000000000 */
[----:B------:R-:W-:-:S03]  /*0d80*/  FSETP.GT.AND P0, PT, R10, RZ, PT ;  /* 0x000000ff0a00720b */ /* 0x000fc60003f04000 */
[----:B------:R-:W-:Y:S01]  /*0d90*/  FADD R8, R7, R8 ;  /* 0x0000000807087221 */ /* 0x000fe20000000000 */
[----:B------:R-:W-:Y:S02]  /*0da0*/  SEL R13, RZ, 0x83000000, P0 ;  /* 0x83000000ff0d7807 */ /* 0x000fe40000000000 */
[----:B------:R-:W-:Y:S01]  /*0db0*/  FSETP.NEU.AND P0, PT, R3, 1, PT ;  /* 0x3f8000000300780b */ /* 0x000fe20003f0d000 */
[----:B------:R-:W-:-:S03]  /*0dc0*/  FFMA R7, R8, R11, 0.0013391353422775864601 ;  /* 0x3aaf85ed08077423 */ /* 0x000fc6000000000b */
[----:B------:R-:W-:Y:S01]  /*0dd0*/  FSETP.EQ.OR P0, PT, R0, RZ, !P0 ;  /* 0x000000ff0000720b */ /* 0x000fe20004702400 */
[----:B------:R-:W-:-:S04]  /*0de0*/  FFMA R7, R8, R7, 0.0096188392490148544312 ;  /* 0x3c1d985608077423 */ /* 0x000fc80000000007 */
[----:B------:R-:W-:-:S04]  /*0df0*/  FFMA R7, R8, R7, 0.055503588169813156128 ;  /* 0x3d6357bb08077423 */ /* 0x000fc80000000007 */
[----:B------:R-:W-:Y:S01]  /*0e00*/  FFMA R11, R8, R7, 0.24022644758224487305 ;  /* 0x3e75fdec080b7423 */ /* 0x000fe20000000007 */
[----:B------:R-:W-:-:S03]  /*0e10*/  FMUL R7, R0, 0.5 ;  /* 0x3f00000000077820 */ /* 0x000fc60000400000 */
[----:B------:R-:W-:-:S03]  /*0e20*/  FFMA R11, R8, R11, 0.69314718246459960938 ;  /* 0x3f317218080b7423 */ /* 0x000fc6000000000b */
[----:B------:R-:W0:Y:S01]  /*0e30*/  FRND.TRUNC R7, R7 ;  /* 0x0000000700077307 */ /* 0x000e22000020d000 */
[----:B------:R-:W-:Y:S01]  /*0e40*/  FFMA R11, R8, R11, 1 ;  /* 0x3f800000080b7423 */ /* 0x000fe2000000000b */
[----:B------:R-:W-:Y:S01]  /*0e50*/  VIADD R8, R13, 0x7f000000 ;  /* 0x7f0000000d087836 */ /* 0x000fe20000000000 */
[----:B-1----:R-:W-:-:S03]  /*0e60*/  LEA R13, R12, -R13, 0x17 ;  /* 0x8000000d0c0d7211 */ /* 0x002fc600078eb8ff */
[----:B------:R-:W-:-:S04]  /*0e70*/  FMUL R8, R11, R8 ;  /* 0x000000080b087220 */ /* 0x000fc80000400000 */
[----:B------:R-:W-:Y:S01]  /*0e80*/  FMUL R13, R8, R13 ;  /* 0x0000000d080d7220 */ /* 0x000fe20000400000 */
[----:B------:R-:W-:Y:S01]  /*0e90*/  HFMA2 R8, -RZ, RZ, 1.875, 0 ;  /* 0x3f800000ff087431 */ /* 0x000fe200000001ff */
[----:B------:R-:W-:Y:S01]  /*0ea0*/  @P1 FSEL R13, RZ, +INF , !P2 ;  /* 0x7f800000ff0d1808 */ /* 0x000fe20005000000 */
[----:B0-----:R-:W-:Y:S01]  /*0eb0*/  FADD R7, R7, R7 ;  /* 0x0000000707077221 */ /* 0x001fe20000000000 */
[----:B------:R-:W-:Y:S06]  /*0ec0*/  @P0 BRA `(.L_x_16) ;  /* 0x0000000000600947 */ /* 0x000fec0003800000 */
[----:B------:R-:W-:-:S04]  /*0ed0*/  FSETP.NAN.AND P0, PT, |R0|, |R0|, PT ;  /* 0x400000000000720b */ /* 0x000fc80003f08200 */
[----:B------:R-:W-:-:S13]  /*0ee0*/  FSETP.NUM.AND P0, PT, |R3|, |R3|, !P0 ;  /* 0x400000030300720b */ /* 0x000fda0004707200 */
[----:B------:R-:W-:Y:S01]  /*0ef0*/  @!P0 FADD R8, R3, R0 ;  /* 0x0000000003088221 */ /* 0x000fe20000000000 */
[----:B------:R-:W-:Y:S06]  /*0f00*/  @!P0 BRA `(.L_x_16) ;  /* 0x0000000000508947 */ /* 0x000fec0003800000 */
[----:B------:R-:W-:Y:S01]  /*0f10*/  FSETP.NEU.AND P0, PT, |R3|, +INF , PT ;  /* 0x7f8000000300780b */ /* 0x000fe20003f0d200 */
[----:B------:R-:W-:-:S03]  /*0f20*/  FADD R9, -R7, R0 ;  /* 0x0000000007097221 */ /* 0x000fc60000000100 */
[----:B------:R-:W-:-:S04]  /*0f30*/  FSETP.NEU.AND P0, PT, R3, RZ, P0 ;  /* 0x000000ff0300720b */ /* 0x000fc8000070d000 */
[----:B------:R-:W-:Y:S02]  /*0f40*/  FSETP.GEU.OR P1, PT, R0, RZ, P0 ;  /* 0x000000ff0000720b */ /* 0x000fe4000072e400 */
[----:B------:R-:W-:-:S07]  /*0f50*/  FSETP.NEU.AND P2, PT, |R9|, 1, !P0 ;  /* 0x3f8000000900780b */ /* 0x000fce000474d200 */
[----:B------:R-:W-:-:S05]  /*0f60*/  @!P0 FADD R7, R3, R3 ;  /* 0x0000000303078221 */ /* 0x000fca0000000000 */
[----:B------:R-:W-:-:S04]  /*0f70*/  @!P1 LOP3.LUT R7, R7, 0x7f800000, RZ, 0x3c, !PT ;  /* 0x7f80000007079812 */ /* 0x000fc800078e3cff */
[----:B------:R-:W-:-:S05]  /*0f80*/  @P2 LOP3.LUT R7, R7, 0x7fffffff, RZ, 0xc0, !PT ;  /* 0x7fffffff07072812 */ /* 0x000fca00078ec0ff */
[----:B------:R-:W-:Y:S01]  /*0f90*/  @!P0 IMAD.MOV.U32 R8, RZ, RZ, R7 ;  /* 0x000000ffff088224 */ /* 0x000fe200078e0007 */
[----:B------:R-:W-:Y:S06]  /*0fa0*/  @!P0 BRA `(.L_x_16) ;  /* 0x0000000000288947 */ /* 0x000fec0003800000 */
[----:B------:R-:W-:Y:S02]  /*0fb0*/  FSETP.NEU.AND P0, PT, |R0|, +INF , PT ;  /* 0x7f8000000000780b */ /* 0x000fe40003f0d200 */
[----:B------:R-:W-:-:S13]  /*0fc0*/  FSETP.EQ.AND P1, PT, R3, -1, PT ;  /* 0xbf8000000300780b */ /* 0x000fda0003f22000 */
[----:B------:R-:W-:Y:S05]  /*0fd0*/  @!P0 BRA P1, `(.L_x_16) ;  /* 0x00000000001c8947 */ /* 0x000fea0000800000 */
[----:B------:R-:W-:Y:S02]  /*0fe0*/  FSETP.GEU.AND P1, PT, R3, RZ, PT ;  /* 0x000000ff0300720b */ /* 0x000fe40003f2e000 */
[----:B------:R-:W-:-:S11]  /*0ff0*/  MOV R8, R13 ;  /* 0x0000000d00087202 */ /* 0x000fd60000000f00 */
[----:B------:R-:W0:Y:S01]  /*1000*/  @!P1 FRND.FLOOR R7, R0 ;  /* 0x0000000000079307 */ /* 0x000e220000205000 */
[----:B------:R-:W-:Y:S02]  /*1010*/  @!P1 FSETP.NEU.AND P2, PT, |R9|, 1, PT ;  /* 0x3f8000000900980b */ /* 0x000fe40003f4d200 */
[----:B0-----:R-:W-:Y:S02]  /*1020*/  @!P1 FSETP.NEU.AND P0, PT, R0, R7, PT ;  /* 0x000000070000920b */ /* 0x001fe40003f0d000 */
[----:B------:R-:W-:-:S04]  /*1030*/  @!P1 FSEL R7, R13, -R13, P2 ;  /* 0x8000000d0d079208 */ /* 0x000fc80001000000 */
[----:B------:R-:W-:-:S07]  /*1040*/  @!P1 FSEL R8, R7, +QNAN , !P0 ;  /* 0x7fffffff07089808 */ /* 0x000fce0004000000 */
.L_x_16:
[----:B------:R-:W-:Y:S05]  /*1050*/  BSYNC.RECONVERGENT B0 ;  /* 0x0000000000007941 */ /* 0x000fea0003800200 */
.L_x_15:
[----:B------:R-:W0:Y:S01]  /*1060*/  MUFU.RCP R0, R3 ;  /* 0x0000000300007308 */ /* 0x000e220000001000 */
[----:B------:R-:W-:Y:S07]  /*1070*/  BSSY.RECONVERGENT B0, `(.L_x_17) ;  /* 0x000000c000007945 */ /* 0x000fee0003800200 */
[----:B------:R-:W1:Y:S01]  /*1080*/  FCHK P0, R8, R3 ;  /* 0x0000000308007302 */ /* 0x000e620000000000 */
[----:B0-----:R-:W-:-:S04]  /*1090*/  FFMA R7, -R3, R0, 1 ;  /* 0x3f80000003077423 */ /* 0x001fc80000000100 */
[----:B------:R-:W-:-:S04]  /*10a0*/  FFMA R0, R0, R7, R0 ;  /* 0x0000000700007223 */ /* 0x000fc80000000000 */
[----:B------:R-:W-:-:S04]  /*10b0*/  FFMA R7, R0, R8, RZ ;  /* 0x0000000800077223 */ /* 0x000fc800000000ff */
[----:B------:R-:W-:-:S04]  /*10c0*/  FFMA R10, -R3, R7, R8 ;  /* 0x00000007030a7223 */ /* 0x000fc80000000108 */
[----:B------:R-:W-:Y:S01]  /*10d0*/  FFMA R7, R0, R10, R7 ;  /* 0x0000000a00077223 */ /* 0x000fe20000000007 */
[----:B-1----:R-:W-:Y:S06]  /*10e0*/  @!P0 BRA `(.L_x_18) ;  /* 0x0000000000108947 */ /* 0x002fec0003800000 */
[----:B------:R-:W-:Y:S02]  /*10f0*/  MOV R0, R8 ;  /* 0x0000000800007202 */ /* 0x000fe40000000f00 */
[----:B------:R-:W-:-:S07]  /*1100*/  MOV R10, 0x1120 ;  /* 0x00001120000a7802 */ /* 0x000fce0000000f00 */
[----:B------:R-:W-:Y:S05]  /*1110*/  CALL.REL.NOINC `($__internal_1_$__cuda_sm3x_div_rn_noftz_f32_slowpath) ;  /* 0x0000000400047944 */ /* 0x000fea0003c00000 */
[----:B------:R-:W-:-:S07]  /*1120*/  IMAD.MOV.U32 R7, RZ, RZ, R0 ;  /* 0x000000ffff077224 */ /* 0x000fce00078e0000 */
.L_x_18:
[----:B------:R-:W-:Y:S05]  /*1130*/  BSYNC.RECONVERGENT B0 ;  /* 0x0000000000007941 */ /* 0x000fea0003800200 */
.L_x_17:
[----:B------:R-:W0:Y:S01]  /*1140*/  LDC.64 R8, c[0x0][0x390] ;  /* 0x0000e400ff087b82 */ /* 0x000e220000000a00 */
[-C--:B------:R-:W-:Y:S01]  /*1150*/  FMUL R4, R4, R7.reuse ;  /* 0x0000000704047220 */ /* 0x080fe20000400000 */
[-C--:B------:R-:W-:Y:S01]  /*1160*/  FMUL R5, R5, R7.reuse ;  /* 0x0000000705057220 */ /* 0x080fe20000400000 */
[----:B------:R-:W-:-:S04]  /*1170*/  FMUL R6, R6, R7 ;  /* 0x0000000706067220 */ /* 0x000fc80000400000 */
[----:B------:R-:W-:Y:S02]  /*1180*/  F2FP.F16.F32.PACK_AB R4, R5, R4 ;  /* 0x000000040504723e */ /* 0x000fe400000000ff */
[----:B------:R-:W-:Y:S02]  /*1190*/  F2FP.F16.F32.PACK_AB R6, RZ, R6 ;  /* 0x00000006ff06723e */ /* 0x000fe400000000ff */
[----:B------:R-:W-:Y:S01]  /*11a0*/  PRMT R0, R4, 0x7632, R0 ;  /* 0x0000763204007816 */ /* 0x000fe20000000000 */
[----:B0-----:R-:W-:-:S05]  /*11b0*/  IMAD.WIDE.U32 R8, R2, 0x6, R8 ;  /* 0x0000000602087825 */ /* 0x001fca00078e0008 */
[----:B------:R-:W-:Y:S04]  /*11c0*/  STG.E.U16 desc[UR4][R8.64], R4 ;  /* 0x0000000408007986 */ /* 0x000fe8000c101504 */
[----:B------:R-:W-:Y:S04]  /*11d0*/  STG.E.U16 desc[UR4][R8.64+0x2], R0 ;  /* 0x0000020008007986 */ /* 0x000fe8000c101504 */
[----:B------:R-:W-:Y:S01]  /*11e0*/  STG.E.U16 desc[UR4][R8.64+0x4], R6 ;  /* 0x0000040608007986 */ /* 0x000fe2000c101504 */
[----:B------:R-:W-:Y:S05]  /*11f0*/  EXIT ;  /* 0x000000000000794d */ /* 0x000fea0003800000 */
        .weak           $__internal_0_$__cuda_sm20_rcp_rn_f32_slowpath
        .type           $__internal_0_$__cuda_sm20_rcp_rn_f32_slowpath,@function
        .size           $__internal_0_$__cuda_sm20_rcp_rn_f32_slowpath,($__internal_1_$__cuda_sm3x_div_rn_noftz_f32_slowpath - $__internal_0_$__cuda_sm20_rcp_rn_f32_slowpath)
$__internal_0_$__cuda_sm20_rcp_rn_f32_slowpath:
[----:B------:R-:W0:Y:S02]  /*1200*/  LDC R0, c[0x0][0x3a0] ;  /* 0x0000e800ff007b82 */ /* 0x000e240000000800 */
[----:B0-----:R-:W-:-:S04]  /*1210*/  SHF.L.U32 R9, R0, 0x1, RZ ;  /* 0x0000000100097819 */ /* 0x001fc800000006ff */
[----:B------:R-:W-:-:S04]  /*1220*/  SHF.R.U32.HI R7, RZ, 0x18, R9 ;  /* 0x00000018ff077819 */ /* 0x000fc80000011609 */
[----:B------:R-:W-:-:S13]  /*1230*/  ISETP.NE.U32.AND P0, PT, R7, RZ, PT ;  /* 0x000000ff0700720c */ /* 0x000fda0003f05070 */
[----:B------:R-:W-:Y:S05]  /*1240*/  @P0 BRA `(.L_x_19) ;  /* 0x0000000000280947 */ /* 0x000fea0003800000 */
[----:B------:R-:W-:-:S13]  /*1250*/  ISETP.NE.AND P0, PT, R9, RZ, PT ;  /* 0x000000ff0900720c */ /* 0x000fda0003f05270 */
[----:B------:R2:W3:Y:S01]  /*1260*/  @!P0 MUFU.RCP R7, R0 ;  /* 0x0000000000078308 */ /* 0x0004e20000001000 */
[----:B------:R-:W-:Y:S05]  /*1270*/  @!P0 BRA `(.L_x_20) ;  /* 0x0000000000a48947 */ /* 0x000fea0003800000 */
[----:B------:R-:W-:-:S04]  /*1280*/  FFMA R9, R0, 1.84467440737095516160e+19, RZ ;  /* 0x5f80000000097823 */ /* 0x000fc800000000ff */
[----:B--2---:R-:W3:Y:S02]  /*1290*/  MUFU.RCP R0, R9 ;  /* 0x0000000900007308 */ /* 0x004ee40000001000 */
[----:B---3--:R-:W-:-:S04]  /*12a0*/  FFMA R7, R9, R0, -1 ;  /* 0xbf80000009077423 */ /* 0x008fc80000000000 */
[----:B------:R-:W-:-:S04]  /*12b0*/  FADD.FTZ R7, -R7, -RZ ;  /* 0x800000ff07077221 */ /* 0x000fc80000010100 */
[----:B------:R-:W-:-:S04]  /*12c0*/  FFMA R0, R0, R7, R0 ;  /* 0x0000000700007223 */ /* 0x000fc80000000000 */
[----:B------:R-:W-:Y:S01]  /*12d0*/  FFMA R7, R0, 1.84467440737095516160e+19, RZ ;  /* 0x5f80000000077823 */ /* 0x000fe200000000ff */
[----:B------:R-:W-:Y:S06]  /*12e0*/  BRA `(.L_x_20) ;  /* 0x0000000000887947 */ /* 0x000fec0003800000 */
.L_x_19:
[----:B------:R-:W-:-:S04]  /*12f0*/  IADD3 R9, PT, PT, R7, -0xfd, RZ ;  /* 0xffffff0307097810 */ /* 0x000fc80007ffe0ff */
[----:B------:R-:W-:-:S13]  /*1300*/  ISETP.GT.U32.AND P0, PT, R9, 0x1, PT ;  /* 0x000000010900780c */ /* 0x000fda0003f04070 */
[----:B------:R-:W-:Y:S05]  /*1310*/  @P0 BRA `(.L_x_21) ;  /* 0x0000000000780947 */ /* 0x000fea0003800000 */
[----:B------:R-:W-:Y:S01]  /*1320*/  LOP3.LUT R10, R0, 0x7fffff, RZ, 0xc0, !PT ;  /* 0x007fffff000a7812 */ /* 0x000fe200078ec0ff */
[----:B------:R-:W-:Y:S02]  /*1330*/  IMAD.MOV.U32 R14, RZ, RZ, 0x3 ;  /* 0x00000003ff0e7424 */ /* 0x000fe400078e00ff */
[----:B------:R-:W-:Y:S01]  /*1340*/  VIADD R7, R7, 0xffffff04 ;  /* 0xffffff0407077836 */ /* 0x000fe20000000000 */
[----:B------:R-:W-:Y:S02]  /*1350*/  LOP3.LUT R10, R10, 0x3f800000, RZ, 0xfc, !PT ;  /* 0x3f8000000a0a7812 */ /* 0x000fe400078efcff */
[----:B------:R-:W-:Y:S02]  /*1360*/  SHF.L.U32 R15, R14, R9, RZ ;  /* 0x000000090e0f7219 */ /* 0x000fe400000006ff */
[----:B------:R-:W0:Y:S02]  /*1370*/  MUFU.RCP R11, R10 ;  /* 0x0000000a000b7308 */ /* 0x000e240000001000 */
[----:B0-----:R-:W-:-:S04]  /*1380*/  FFMA R12, R10, R11, -1 ;  /* 0xbf8000000a0c7423 */ /* 0x001fc8000000000b */
[----:B------:R-:W-:-:S04]  /*1390*/  FADD.FTZ R12, -R12, -RZ ;  /* 0x800000ff0c0c7221 */ /* 0x000fc80000010100 */
[CCC-:B------:R-:W-:Y:S01]  /*13a0*/  FFMA.RM R13, R11.reuse, R12.reuse, R11.reuse ;  /* 0x0000000c0b0d7223 */ /* 0x1c0fe2000000400b */
[----:B------:R-:W-:-:S04]  /*13b0*/  FFMA.RP R12, R11, R12, R11 ;  /* 0x0000000c0b0c7223 */ /* 0x000fc8000000800b */
[C---:B------:R-:W-:Y:S02]  /*13c0*/  LOP3.LUT R11, R13.reuse, 0x7fffff, RZ, 0xc0, !PT ;  /* 0x007fffff0d0b7812 */ /* 0x040fe400078ec0ff */
[----:B------:R-:W-:Y:S02]  /*13d0*/  FSETP.NEU.FTZ.AND P0, PT, R13, R12, PT ;  /* 0x0000000c0d00720b */ /* 0x000fe40003f1d000 */
[----:B------:R-:W-:Y:S02]  /*13e0*/  LOP3.LUT R12, R11, 0x800000, RZ, 0xfc, !PT ;  /* 0x008000000b0c7812 */ /* 0x000fe400078efcff */
[----:B------:R-:W-:Y:S02]  /*13f0*/  SEL R11, RZ, 0xffffffff, !P0 ;  /* 0xffffffffff0b7807 */ /* 0x000fe40004000000 */
[----:B------:R-:W-:Y:S02]  /*1400*/  LOP3.LUT R10, R15, R12, RZ, 0xc0, !PT ;  /* 0x0000000c0f0a7212 */ /* 0x000fe400078ec0ff */
[----:B------:R-:W-:-:S02]  /*1410*/  IADD3 R11, PT, PT, -R11, RZ, RZ ;  /* 0x000000ff0b0b7210 */ /* 0x000fc40007ffe1ff */
[-C--:B------:R-:W-:Y:S02]  /*1420*/  SHF.R.U32.HI R10, RZ, R9.reuse, R10 ;  /* 0x00000009ff0a7219 */ /* 0x080fe4000001160a */
[--C-:B------:R-:W-:Y:S02]  /*1430*/  LOP3.LUT P1, RZ, R11, R9, R12.reuse, 0xf8, !PT ;  /* 0x000000090bff7212 */ /* 0x100fe4000782f80c */
[C---:B------:R-:W-:Y:S02]  /*1440*/  LOP3.LUT P0, RZ, R10.reuse, 0x1, RZ, 0xc0, !PT ;  /* 0x000000010aff7812 */ /* 0x040fe4000780c0ff */
[----:B------:R-:W-:Y:S02]  /*1450*/  LOP3.LUT P2, RZ, R10, 0x2, RZ, 0xc0, !PT ;  /* 0x000000020aff7812 */ /* 0x000fe4000784c0ff */
[----:B------:R-:W-:Y:S02]  /*1460*/  SHF.R.U32.HI R7, RZ, R7, R12 ;  /* 0x00000007ff077219 */ /* 0x000fe4000001160c */
[----:B------:R-:W-:-:S02]  /*1470*/  PLOP3.LUT P0, PT, P0, P1, P2, 0xe0, 0x0 ;  /* 0x000000000000781c */ /* 0x000fc40000703c20 */
[----:B------:R-:W-:Y:S02]  /*1480*/  LOP3.LUT P1, RZ, R0, 0x7fffff, RZ, 0xc0, !PT ;  /* 0x007fffff00ff7812 */ /* 0x000fe4000782c0ff */
[----:B------:R-:W-:-:S04]  /*1490*/  SEL R9, RZ, 0x1, !P0 ;  /* 0x00000001ff097807 */ /* 0x000fc80004000000 */
[----:B------:R-:W-:-:S04]  /*14a0*/  IADD3 R9, PT, PT, -R9, RZ, RZ ;  /* 0x000000ff09097210 */ /* 0x000fc80007ffe1ff */
[----:B------:R-:W-:-:S13]  /*14b0*/  ISETP.GE.AND P0, PT, R9, RZ, PT ;  /* 0x000000ff0900720c */ /* 0x000fda0003f06270 */
[----:B------:R-:W-:-:S04]  /*14c0*/  @!P0 IADD3 R7, PT, PT, R7, 0x1, RZ ;  /* 0x0000000107078810 */ /* 0x000fc80007ffe0ff */
[----:B------:R-:W-:-:S04]  /*14d0*/  @!P1 SHF.L.U32 R7, R7, 0x1, RZ ;  /* 0x0000000107079819 */ /* 0x000fc800000006ff */
[----:B------:R-:W-:Y:S01]  /*14e0*/  LOP3.LUT R7, R7, 0x80000000, R0, 0xf8, !PT ;  /* 0x8000000007077812 */ /* 0x000fe200078ef800 */
[----:B------:R-:W-:Y:S06]  /*14f0*/  BRA `(.L_x_20) ;  /* 0x0000000000047947 */ /* 0x000fec0003800000 */
.L_x_21:
[----:B------:R0:W1:Y:S02]  /*1500*/  MUFU.RCP R7, R0 ;  /* 0x0000000000077308 */ /* 0x0000640000001000 */
.L_x_20:
[----:B------:R-:W-:-:S04]  /*1510*/  IMAD.MOV.U32 R9, RZ, RZ, 0x0 ;  /* 0x00000000ff097424 */ /* 0x000fc800078e00ff */
[----:B0123--:R-:W-:Y:S05]  /*1520*/  RET.REL.NODEC R8 `(_Z7tonemapPK6float4PK7ushort4P5half3jjffff) ;  /* 0xffffffe808b47950 */ /* 0x00ffea0003c3ffff */
        .weak           $__internal_1_$__cuda_sm3x_div_rn_noftz_f32_slowpath
        .type           $__internal_1_$__cuda_sm3x_div_rn_noftz_f32_slowpath,@function
        .size           $__internal_1_$__cuda_sm3x_div_rn_noftz_f32_slowpath,(.L_x_35 - $__internal_1_$__cuda_sm3x_div_rn_noftz_f32_slowpath)
$__internal_1_$__cuda_sm3x_div_rn_noftz_f32_slowpath:
[--C-:B------:R-:W-:Y:S01]  /*1530*/  SHF.R.U32.HI R11, RZ, 0x17, R3.reuse ;  /* 0x00000017ff0b7819 */ /* 0x100fe20000011603 */
[----:B------:R-:W-:Y:S01]  /*1540*/  BSSY.RECONVERGENT B2, `(.L_x_22) ;  /* 0x0000063000027945 */ /* 0x000fe20003800200 */
[----:B------:R-:W-:Y:S01]  /*1550*/  SHF.R.U32.HI R12, RZ, 0x17, R0 ;  /* 0x00000017ff0c7819 */ /* 0x000fe20000011600 */
[----:B------:R-:W-:Y:S01]  /*1560*/  IMAD.MOV.U32 R13, RZ, RZ, R3 ;  /* 0x000000ffff0d7224 */ /* 0x000fe200078e0003 */
[----:B------:R-:W-:Y:S02]  /*1570*/  LOP3.LUT R11, R11, 0xff, RZ, 0xc0, !PT ;  /* 0x000000ff0b0b7812 */ /* 0x000fe400078ec0ff */
[----:B------:R-:W-:Y:S02]  /*1580*/  LOP3.LUT R15, R12, 0xff, RZ, 0xc0, !PT ;  /* 0x000000ff0c0f7812 */ /* 0x000fe400078ec0ff */
[----:B------:R-:W-:Y:S02]  /*1590*/  IADD3 R16, PT, PT, R11, -0x1, RZ ;  /* 0xffffffff0b107810 */ /* 0x000fe40007ffe0ff */
[----:B------:R-:W-:-:S02]  /*15a0*/  IADD3 R14, PT, PT, R15, -0x1, RZ ;  /* 0xffffffff0f0e7810 */ /* 0x000fc40007ffe0ff */
[----:B------:R-:W-:-:S04]  /*15b0*/  ISETP.GT.U32.AND P0, PT, R16, 0xfd, PT ;  /* 0x000000fd1000780c */ /* 0x000fc80003f04070 */
[----:B------:R-:W-:-:S13]  /*15c0*/  ISETP.GT.U32.OR P0, PT, R14, 0xfd, P0 ;  /* 0x000000fd0e00780c */ /* 0x000fda0000704470 */
[----:B------:R-:W-:Y:S01]  /*15d0*/  @!P0 MOV R12, RZ ;  /* 0x000000ff000c8202 */ /* 0x000fe20000000f00 */
[----:B------:R-:W-:Y:S06]  /*15e0*/  @!P0 BRA `(.L_x_23) ;  /* 0x00000000005c8947 */ /* 0x000fec0003800000 */
[----:B------:R-:W-:Y:S02]  /*15f0*/  FSETP.GTU.FTZ.AND P0, PT, |R0|, +INF , PT ;  /* 0x7f8000000000780b */ /* 0x000fe40003f1c200 */
[----:B------:R-:W-:-:S04]  /*1600*/  FSETP.GTU.FTZ.AND P1, PT, |R3|, +INF , PT ;  /* 0x7f8000000300780b */ /* 0x000fc80003f3c200 */
[----:B------:R-:W-:-:S13]  /*1610*/  PLOP3.LUT P0, PT, P0, P1, PT, 0xf8, 0x8f ;  /* 0x00000000008f781c */ /* 0x000fda0000703f70 */
[----:B------:R-:W-:Y:S05]  /*1620*/  @P0 BRA `(.L_x_24) ;  /* 0x00000004004c0947 */ /* 0x000fea0003800000 */
[----:B------:R-:W-:-:S13]  /*1630*/  LOP3.LUT P0, RZ, R13, 0x7fffffff, R0, 0xc8, !PT ;  /* 0x7fffffff0dff7812 */ /* 0x000fda000780c800 */
[----:B------:R-:W-:Y:S05]  /*1640*/  @!P0 BRA `(.L_x_25) ;  /* 0x00000004003c8947 */ /* 0x000fea0003800000 */
[C---:B------:R-:W-:Y:S02]  /*1650*/  FSETP.NEU.FTZ.AND P2, PT, |R0|.reuse, +INF , PT ;  /* 0x7f8000000000780b */ /* 0x040fe40003f5d200 */
[----:B------:R-:W-:Y:S02]  /*1660*/  FSETP.NEU.FTZ.AND P1, PT, |R3|, +INF , PT ;  /* 0x7f8000000300780b */ /* 0x000fe40003f3d200 */
[----:B------:R-:W-:-:S11]  /*1670*/  FSETP.NEU.FTZ.AND P0, PT, |R0|, +INF , PT ;  /* 0x7f8000000000780b */ /* 0x000fd60003f1d200 */
[----:B------:R-:W-:Y:S05]  /*1680*/  @!P1 BRA !P2, `(.L_x_25) ;  /* 0x00000004002c9947 */ /* 0x000fea0005000000 */
[----:B------:R-:W-:-:S04]  /*1690*/  LOP3.LUT P2, RZ, R0, 0x7fffffff, RZ, 0xc0, !PT ;  /* 0x7fffffff00ff7812 */ /* 0x000fc8000784c0ff */
[----:B------:R-:W-:-:S13]  /*16a0*/  PLOP3.LUT P1, PT, P1, P2, PT, 0x2f, 0xf2 ;  /* 0x0000000000f2781c */ /* 0x000fda0000f24577 */
[----:B------:R-:W-:Y:S05]  /*16b0*/  @P1 BRA `(.L_x_26) ;  /* 0x0000000400181947 */ /* 0x000fea0003800000 */
[----:B------:R-:W-:-:S04]  /*16c0*/  LOP3.LUT P1, RZ, R13, 0x7fffffff, RZ, 0xc0, !PT ;  /* 0x7fffffff0dff7812 */ /* 0x000fc8000782c0ff */
[----:B------:R-:W-:-:S13]  /*16d0*/  PLOP3.LUT P0, PT, P0, P1, PT, 0x2f, 0xf2 ;  /* 0x0000000000f2781c */ /* 0x000fda0000702577 */
[----:B------:R-:W-:Y:S05]  /*16e0*/  @P0 BRA `(.L_x_27) ;  /* 0x0000000400000947 */ /* 0x000fea0003800000 */
[----:B------:R-:W-:Y:S02]  /*16f0*/  ISETP.GE.AND P0, PT, R14, RZ, PT ;  /* 0x000000ff0e00720c */ /* 0x000fe40003f06270 */
[----:B------:R-:W-:-:S11]  /*1700*/  ISETP.GE.AND P1, PT, R16, RZ, PT ;  /* 0x000000ff1000720c */ /* 0x000fd60003f26270 */
[----:B------:R-:W-:Y:S01]  /*1710*/  @P0 MOV R12, RZ ;  /* 0x000000ff000c0202 */ /* 0x000fe20000000f00 */
[----:B------:R-:W-:Y:S02]  /*1720*/  @!P0 IMAD.MOV.U32 R12, RZ, RZ, -0x40 ;  /* 0xffffffc0ff0c8424 */ /* 0x000fe400078e00ff */
[----:B------:R-:W-:Y:S01]  /*1730*/  @!P0 FFMA R0, R0, 1.84467440737095516160e+19, RZ ;  /* 0x5f80000000008823 */ /* 0x000fe200000000ff */
[----:B------:R-:W-:Y:S02]  /*1740*/  @!P1 FFMA R13, R3, 1.84467440737095516160e+19, RZ ;  /* 0x5f800000030d9823 */ /* 0x000fe400000000ff */
[----:B------:R-:W-:-:S07]  /*1750*/  @!P1 IADD3 R12, PT, PT, R12, 0x40, RZ ;  /* 0x000000400c0c9810 */ /* 0x000fce0007ffe0ff */
.L_x_23:
[----:B------:R-:W-:Y:S01]  /*1760*/  LEA R14, R11, 0xc0800000, 0x17 ;  /* 0xc08000000b0e7811 */ /* 0x000fe200078eb8ff */
[----:B------:R-:W-:Y:S01]  /*1770*/  VIADD R15, R15, 0xffffff81 ;  /* 0xffffff810f0f7836 */ /* 0x000fe20000000000 */
[----:B------:R-:W-:Y:S02]  /*1780*/  BSSY.RECONVERGENT B3, `(.L_x_28) ;  /* 0x0000035000037945 */ /* 0x000fe40003800200 */
[----:B------:R-:W-:Y:S01]  /*1790*/  IADD3 R16, PT, PT, -R14, R13, RZ ;  /* 0x0000000d0e107210 */ /* 0x000fe20007ffe1ff */
[C---:B------:R-:W-:Y:S01]  /*17a0*/  IMAD R0, R15.reuse, -0x800000, R0 ;  /* 0xff8000000f007824 */ /* 0x040fe200078e0200 */
[----:B------:R-:W-:Y:S02]  /*17b0*/  IADD3 R15, PT, PT, R15, 0x7f, -R11 ;  /* 0x0000007f0f0f7810 */ /* 0x000fe40007ffe80b */
[----:B------:R-:W0:Y:S01]  /*17c0*/  MUFU.RCP R13, R16 ;  /* 0x00000010000d7308 */ /* 0x000e220000001000 */
[----:B------:R-:W-:Y:S01]  /*17d0*/  FADD.FTZ R17, -R16, -RZ ;  /* 0x800000ff10117221 */ /* 0x000fe20000010100 */
[----:B------:R-:W-:-:S03]  /*17e0*/  IADD3 R15, PT, PT, R15, R12, RZ ;  /* 0x0000000c0f0f7210 */ /* 0x000fc60007ffe0ff */
[----:B0-----:R-:W-:-:S04]  /*17f0*/  FFMA R14, R13, R17, 1 ;  /* 0x3f8000000d0e7423 */ /* 0x001fc80000000011 */
[----:B------:R-:W-:-:S04]  /*1800*/  FFMA R13, R13, R14, R13 ;  /* 0x0000000e0d0d7223 */ /* 0x000fc8000000000d */
[----:B------:R-:W-:-:S04]  /*1810*/  FFMA R14, R0, R13, RZ ;  /* 0x0000000d000e7223 */ /* 0x000fc800000000ff */
[----:B------:R-:W-:-:S04]  /*1820*/  FFMA R18, R17, R14, R0 ;  /* 0x0000000e11127223 */ /* 0x000fc80000000000 */
[----:B------:R-:W-:-:S04]  /*1830*/  FFMA R14, R13, R18, R14 ;  /* 0x000000120d0e7223 */ /* 0x000fc8000000000e */
[----:B------:R-:W-:-:S04]  /*1840*/  FFMA R17, R17, R14, R0 ;  /* 0x0000000e11117223 */ /* 0x000fc80000000000 */
[----:B------:R-:W-:-:S05]  /*1850*/  FFMA R0, R13, R17, R14 ;  /* 0x000000110d007223 */ /* 0x000fca000000000e */
[----:B------:R-:W-:-:S04]  /*1860*/  SHF.R.U32.HI R11, RZ, 0x17, R0 ;  /* 0x00000017ff0b7819 */ /* 0x000fc80000011600 */
[----:B------:R-:W-:-:S04]  /*1870*/  LOP3.LUT R11, R11, 0xff, RZ, 0xc0, !PT ;  /* 0x000000ff0b0b7812 */ /* 0x000fc800078ec0ff */
[----:B------:R-:W-:-:S05]  /*1880*/  IADD3 R16, PT, PT, R11, R15, RZ ;  /* 0x0000000f0b107210 */ /* 0x000fca0007ffe0ff */
[----:B------:R-:W-:-:S05]  /*1890*/  VIADD R11, R16, 0xffffffff ;  /* 0xffffffff100b7836 */ /* 0x000fca0000000000 */
[----:B------:R-:W-:-:S13]  /*18a0*/  ISETP.GE.U32.AND P0, PT, R11, 0xfe, PT ;  /* 0x000000fe0b00780c */ /* 0x000fda0003f06070 */
[----:B------:R-:W-:Y:S05]  /*18b0*/  @!P0 BRA `(.L_x_29) ;  /* 0x0000000000808947 */ /* 0x000fea0003800000 */
[----:B------:R-:W-:-:S13]  /*18c0*/  ISETP.GT.AND P0, PT, R16, 0xfe, PT ;  /* 0x000000fe1000780c */ /* 0x000fda0003f04270 */
[----:B------:R-:W-:Y:S05]  /*18d0*/  @P0 BRA `(.L_x_30) ;  /* 0x00000000006c0947 */ /* 0x000fea0003800000 */
[----:B------:R-:W-:-:S13]  /*18e0*/  ISETP.GE.AND P0, PT, R16, 0x1, PT ;  /* 0x000000011000780c */ /* 0x000fda0003f06270 */
[----:B------:R-:W-:Y:S05]  /*18f0*/  @P0 BRA `(.L_x_31) ;  /* 0x0000000000740947 */ /* 0x000fea0003800000 */
[----:B------:R-:W-:Y:S02]  /*1900*/  ISETP.GE.AND P0, PT, R16, -0x18, PT ;  /* 0xffffffe81000780c */ /* 0x000fe40003f06270 */
[----:B------:R-:W-:-:S11]  /*1910*/  LOP3.LUT R0, R0, 0x80000000, RZ, 0xc0, !PT ;  /* 0x8000000000007812 */ /* 0x000fd600078ec0ff */
[----:B------:R-:W-:Y:S05]  /*1920*/  @!P0 BRA `(.L_x_31) ;  /* 0x0000000000688947 */ /* 0x000fea0003800000 */
[-CC-:B------:R-:W-:Y:S01]  /*1930*/  FFMA.RZ R11, R13, R17.reuse, R14.reuse ;  /* 0x000000110d0b7223 */ /* 0x180fe2000000c00e */
[C---:B------:R-:W-:Y:S02]  /*1940*/  ISETP.NE.AND P2, PT, R16.reuse, RZ, PT ;  /* 0x000000ff1000720c */ /* 0x040fe40003f45270 */
[C---:B------:R-:W-:Y:S02]  /*1950*/  ISETP.NE.AND P1, PT, R16.reuse, RZ, PT ;  /* 0x000000ff1000720c */ /* 0x040fe40003f25270 */
[----:B------:R-:W-:Y:S01]  /*1960*/  LOP3.LUT R12, R11, 0x7fffff, RZ, 0xc0, !PT ;  /* 0x007fffff0b0c7812 */ /* 0x000fe200078ec0ff */
[CCC-:B------:R-:W-:Y:S01]  /*1970*/  FFMA.RP R11, R13.reuse, R17.reuse, R14.reuse ;  /* 0x000000110d0b7223 */ /* 0x1c0fe2000000800e */
[----:B------:R-:W-:Y:S01]  /*1980*/  FFMA.RM R14, R13, R17, R14 ;  /* 0x000000110d0e7223 */ /* 0x000fe2000000400e */
[----:B------:R-:W-:Y:S02]  /*1990*/  IADD3 R13, PT, PT, R16, 0x20, RZ ;  /* 0x00000020100d7810 */ /* 0x000fe40007ffe0ff */
[----:B------:R-:W-:-:S02]  /*19a0*/  LOP3.LUT R12, R12, 0x800000, RZ, 0xfc, !PT ;  /* 0x008000000c0c7812 */ /* 0x000fc400078efcff */
[----:B------:R-:W-:Y:S02]  /*19b0*/  IADD3 R15, PT, PT, -R16, RZ, RZ ;  /* 0x000000ff100f7210 */ /* 0x000fe40007ffe1ff */
[----:B------:R-:W-:Y:S02]  /*19c0*/  SHF.L.U32 R13, R12, R13, RZ ;  /* 0x0000000d0c0d7219 */ /* 0x000fe400000006ff */
[----:B------:R-:W-:Y:S02]  /*19d0*/  FSETP.NEU.FTZ.AND P0, PT, R11, R14, PT ;  /* 0x0000000e0b00720b */ /* 0x000fe40003f1d000 */
[----:B------:R-:W-:Y:S02]  /*19e0*/  SEL R11, R15, RZ, P2 ;  /* 0x000000ff0f0b7207 */ /* 0x000fe40001000000 */
[----:B------:R-:W-:Y:S02]  /*19f0*/  ISETP.NE.AND P1, PT, R13, RZ, P1 ;  /* 0x000000ff0d00720c */ /* 0x000fe40000f25270 */
[----:B------:R-:W-:-:S02]  /*1a00*/  SHF.R.U32.HI R11, RZ, R11, R12 ;  /* 0x0000000bff0b7219 */ /* 0x000fc4000001160c */
[----:B------:R-:W-:Y:S02]  /*1a10*/  PLOP3.LUT P0, PT, P0, P1, PT, 0xf8, 0x8f ;  /* 0x00000000008f781c */ /* 0x000fe40000703f70 */
[----:B------:R-:W-:Y:S02]  /*1a20*/  SHF.R.U32.HI R13, RZ, 0x1, R11 ;  /* 0x00000001ff0d7819 */ /* 0x000fe4000001160b */
[----:B------:R-:W-:-:S04]  /*1a30*/  SEL R12, RZ, 0x1, !P0 ;  /* 0x00000001ff0c7807 */ /* 0x000fc80004000000 */
[----:B------:R-:W-:-:S04]  /*1a40*/  LOP3.LUT R12, R12, 0x1, R13, 0xf8, !PT ;  /* 0x000000010c0c7812 */ /* 0x000fc800078ef80d */
[----:B------:R-:W-:-:S05]  /*1a50*/  LOP3.LUT R12, R12, R11, RZ, 0xc0, !PT ;  /* 0x0000000b0c0c7212 */ /* 0x000fca00078ec0ff */
[----:B------:R-:W-:-:S05]  /*1a60*/  IMAD.IADD R13, R13, 0x1, R12 ;  /* 0x000000010d0d7824 */ /* 0x000fca00078e020c */
[----:B------:R-:W-:Y:S01]  /*1a70*/  LOP3.LUT R0, R13, R0, RZ, 0xfc, !PT ;  /* 0x000000000d007212 */ /* 0x000fe200078efcff */
[----:B------:R-:W-:Y:S06]  /*1a80*/  BRA `(.L_x_31) ;  /* 0x0000000000107947 */ /* 0x000fec0003800000 */
.L_x_30:
[----:B------:R-:W-:-:S04]  /*1a90*/  LOP3.LUT R0, R0, 0x80000000, RZ, 0xc0, !PT ;  /* 0x8000000000007812 */ /* 0x000fc800078ec0ff */
[----:B------:R-:W-:Y:S01]  /*1aa0*/  LOP3.LUT R0, R0, 0x7f800000, RZ, 0xfc, !PT ;  /* 0x7f80000000007812 */ /* 0x000fe200078efcff */
[----:B------:R-:W-:Y:S06]  /*1ab0*/  BRA `(.L_x_31) ;  /* 0x0000000000047947 */ /* 0x000fec0003800000 */
.L_x_29:
[----:B------:R-:W-:-:S07]  /*1ac0*/  LEA R0, R15, R0, 0x17 ;  /* 0x000000000f007211 */ /* 0x000fce00078eb8ff */
.L_x_31:
[----:B------:R-:W-:Y:S05]  /*1ad0*/  BSYNC.RECONVERGENT B3 ;  /* 0x0000000000037941 */ /* 0x000fea0003800200 */
.L_x_28:
[----:B------:R-:W-:Y:S05]  /*1ae0*/  BRA `(.L_x_32) ;  /* 0x0000000000207947 */ /* 0x000fea0003800000 */
.L_x_27:
[----:B------:R-:W-:-:S04]  /*1af0*/  LOP3.LUT R0, R13, 0x80000000, R0, 0x48, !PT ;  /* 0x800000000d007812 */ /* 0x000fc800078e4800 */
[----:B------:R-:W-:Y:S01]  /*1b00*/  LOP3.LUT R0, R0, 0x7f800000, RZ, 0xfc, !PT ;  /* 0x7f80000000007812 */ /* 0x000fe200078efcff */
[----:B------:R-:W-:Y:S06]  /*1b10*/  BRA `(.L_x_32) ;  /* 0x0000000000147947 */ /* 0x000fec0003800000 */
.L_x_26:
[----:B------:R-:W-:Y:S01]  /*1b20*/  LOP3.LUT R0, R13, 0x80000000, R0, 0x48, !PT ;  /* 0x800000000d007812 */ /* 0x000fe200078e4800 */
[----:B------:R-:W-:Y:S06]  /*1b30*/  BRA `(.L_x_32) ;  /* 0x00000000000c7947 */ /* 0x000fec0003800000 */
.L_x_25:
[----:B------:R-:W0:Y:S01]  /*1b40*/  MUFU.RSQ R0, -QNAN ;  /* 0xffc0000000007908 */ /* 0x000e220000001400 */
[----:B------:R-:W-:Y:S05]  /*1b50*/  BRA `(.L_x_32) ;  /* 0x0000000000047947 */ /* 0x000fea0003800000 */
.L_x_24:
[----:B------:R-:W-:-:S07]  /*1b60*/  FADD.FTZ R0, R0, R3 ;  /* 0x0000000300007221 */ /* 0x000fce0000010000 */
.L_x_32:
[----:B------:R-:W-:Y:S05]  /*1b70*/  BSYNC.RECONVERGENT B2 ;  /* 0x0000000000027941 */ /* 0x000fea0003800200 */
.L_x_22:
[----:B------:R-:W-:-:S04]  /*1b80*/  HFMA2 R11, -RZ, RZ, 0, 0 ;  /* 0x00000000ff0b7431 */ /* 0x000fc800000001ff */
[----:B0-----:R-:W-:Y:S05]  /*1b90*/  RET.REL.NODEC R10 `(_Z7tonemapPK6float4PK7ushort4P5half3jjffff) ;  /* 0xffffffe40a187950 */ /* 0x001fea0003c3ffff */
.L_x_33:
[----:B------:R-:W-:-:S00]  /*1ba0*/  BRA `(.L_x_33) ;  /* 0xfffffffc00fc7947 */ /* 0x000fc0000383ffff */
[----:B------:R-:W-:-:S00]  /*1bb0*/  NOP ;  /* 0x0000000000007918 */ /* 0x000fc00000000000 */
        /* <DEDUP_REMOVED lines=12> */
.L_x_35:


//--------------------- .nv.shared.reserved.0     --------------------------
	.section	.nv.shared.reserved.0,"aw",@nobits
	.weak		__nv_reservedSMEM_offset_0_alias
	.size		__nv_reservedSMEM_offset_0_alias, 0, 64
	.other		__nv_reservedSMEM_offset_0_alias,@"STO_CUDA_RESERVED_SHARED STV_DEFAULT"
__nv_reservedSMEM_offset_0_alias:
	.zero		0
	.zero		64


//--------------------- .nv.constant0._Z7tonemapPK6float4PK7ushort4P5half3jjffff --------------------------
	.section	.nv.constant0._Z7tonemapPK6float4PK7ushort4P5half3jjffff,"a",@progbits
	.sectionflags	@""
	.align	4
.nv.constant0._Z7tonemapPK6float4PK7ushort4P5half3jjffff:
	.zero		944


//--------------------- SYMBOLS --------------------------

	.type		.nv.reservedSmem.offset0,@object
	.size		.nv.reservedSmem.offset0,0x4
